//
// Generated by NVIDIA NVVM Compiler
//
// Compiler Build ID: CL-36424714
// Cuda compilation tools, release 13.0, V13.0.88
// Based on NVVM 20.0.0
//

.version 9.0
.target sm_100
.address_size 64

	// .globl	_Z22calculateWeightsKernelP11BipartitionS0_PiPdii

.visible .entry _Z22calculateWeightsKernelP11BipartitionS0_PiPdii(
	.param .u64 .ptr .align 1 _Z22calculateWeightsKernelP11BipartitionS0_PiPdii_param_0,
	.param .u64 .ptr .align 1 _Z22calculateWeightsKernelP11BipartitionS0_PiPdii_param_1,
	.param .u64 .ptr .align 1 _Z22calculateWeightsKernelP11BipartitionS0_PiPdii_param_2,
	.param .u64 .ptr .align 1 _Z22calculateWeightsKernelP11BipartitionS0_PiPdii_param_3,
	.param .u32 _Z22calculateWeightsKernelP11BipartitionS0_PiPdii_param_4,
	.param .u32 _Z22calculateWeightsKernelP11BipartitionS0_PiPdii_param_5
)
{
	.reg .pred 	%p<46>;
	.reg .b32 	%r<410>;
	.reg .b64 	%rd<450>;
	.reg .b64 	%fd<20>;

	ld.param.u64 	%rd22, [_Z22calculateWeightsKernelP11BipartitionS0_PiPdii_param_0];
	ld.param.u64 	%rd23, [_Z22calculateWeightsKernelP11BipartitionS0_PiPdii_param_1];
	ld.param.u64 	%rd24, [_Z22calculateWeightsKernelP11BipartitionS0_PiPdii_param_2];
	ld.param.u64 	%rd25, [_Z22calculateWeightsKernelP11BipartitionS0_PiPdii_param_3];
	ld.param.u32 	%r99, [_Z22calculateWeightsKernelP11BipartitionS0_PiPdii_param_4];
	ld.param.u32 	%r98, [_Z22calculateWeightsKernelP11BipartitionS0_PiPdii_param_5];
	mov.u32 	%r100, %ctaid.x;
	mov.u32 	%r101, %ntid.x;
	mov.u32 	%r102, %tid.x;
	mad.lo.s32 	%r1, %r100, %r101, %r102;
	setp.ge.s32 	%p1, %r1, %r99;
	@%p1 bra 	$L__BB0_65;
	cvta.to.global.u64 	%rd26, %rd22;
	mul.wide.s32 	%rd27, %r1, 24;
	add.s64 	%rd1, %rd26, %rd27;
	ld.global.u64 	%rd28, [%rd1];
	cvta.to.global.u64 	%rd2, %rd28;
	ld.global.u64 	%rd29, [%rd1+8];
	cvta.to.global.u64 	%rd3, %rd29;
	setp.lt.s32 	%p2, %r98, 1;
	mov.f64 	%fd19, 0d0000000000000000;
	@%p2 bra 	$L__BB0_64;
	ld.global.u32 	%r2, [%rd1+16];
	and.b32  	%r3, %r2, 15;
	add.s32 	%r4, %r3, -1;
	and.b32  	%r5, %r2, 7;
	add.s32 	%r6, %r5, -1;
	and.b32  	%r7, %r2, 2147483632;
	and.b32  	%r8, %r2, 3;
	cvta.to.global.u64 	%rd4, %rd23;
	cvta.to.global.u64 	%rd5, %rd24;
	mov.f64 	%fd19, 0d0000000000000000;
	mov.b32 	%r361, 0;
$L__BB0_3:
	setp.lt.s32 	%p3, %r2, 1;
	mul.wide.u32 	%rd30, %r361, 24;
	add.s64 	%rd31, %rd4, %rd30;
	ld.global.u64 	%rd32, [%rd31];
	cvta.to.global.u64 	%rd6, %rd32;
	ld.global.u64 	%rd33, [%rd31+8];
	cvta.to.global.u64 	%rd7, %rd33;
	mov.b32 	%r371, 0;
	@%p3 bra 	$L__BB0_17;
	setp.lt.u32 	%p4, %r2, 16;
	mov.b32 	%r366, 0;
	mov.u32 	%r371, %r366;
	@%p4 bra 	$L__BB0_7;
	and.b32  	%r108, %r2, 2147483632;
	neg.s32 	%r372, %r108;
	add.s64 	%rd449, %rd2, 64;
	add.s64 	%rd448, %rd6, 64;
	mov.b32 	%r371, 0;
$L__BB0_6:
	.pragma "nounroll";
	ld.global.u64 	%rd34, [%rd449+-64];
	ld.global.u64 	%rd35, [%rd448+-64];
	and.b64  	%rd36, %rd35, %rd34;
	popc.b64 	%r109, %rd36;
	add.s32 	%r110, %r371, %r109;
	ld.global.u64 	%rd37, [%rd449+-56];
	ld.global.u64 	%rd38, [%rd448+-56];
	and.b64  	%rd39, %rd38, %rd37;
	popc.b64 	%r111, %rd39;
	add.s32 	%r112, %r110, %r111;
	ld.global.u64 	%rd40, [%rd449+-48];
	ld.global.u64 	%rd41, [%rd448+-48];
	and.b64  	%rd42, %rd41, %rd40;
	popc.b64 	%r113, %rd42;
	add.s32 	%r114, %r112, %r113;
	ld.global.u64 	%rd43, [%rd449+-40];
	ld.global.u64 	%rd44, [%rd448+-40];
	and.b64  	%rd45, %rd44, %rd43;
	popc.b64 	%r115, %rd45;
	add.s32 	%r116, %r114, %r115;
	ld.global.u64 	%rd46, [%rd449+-32];
	ld.global.u64 	%rd47, [%rd448+-32];
	and.b64  	%rd48, %rd47, %rd46;
	popc.b64 	%r117, %rd48;
	add.s32 	%r118, %r116, %r117;
	ld.global.u64 	%rd49, [%rd449+-24];
	ld.global.u64 	%rd50, [%rd448+-24];
	and.b64  	%rd51, %rd50, %rd49;
	popc.b64 	%r119, %rd51;
	add.s32 	%r120, %r118, %r119;
	ld.global.u64 	%rd52, [%rd449+-16];
	ld.global.u64 	%rd53, [%rd448+-16];
	and.b64  	%rd54, %rd53, %rd52;
	popc.b64 	%r121, %rd54;
	add.s32 	%r122, %r120, %r121;
	ld.global.u64 	%rd55, [%rd449+-8];
	ld.global.u64 	%rd56, [%rd448+-8];
	and.b64  	%rd57, %rd56, %rd55;
	popc.b64 	%r123, %rd57;
	add.s32 	%r124, %r122, %r123;
	ld.global.u64 	%rd58, [%rd449];
	ld.global.u64 	%rd59, [%rd448];
	and.b64  	%rd60, %rd59, %rd58;
	popc.b64 	%r125, %rd60;
	add.s32 	%r126, %r124, %r125;
	ld.global.u64 	%rd61, [%rd449+8];
	ld.global.u64 	%rd62, [%rd448+8];
	and.b64  	%rd63, %rd62, %rd61;
	popc.b64 	%r127, %rd63;
	add.s32 	%r128, %r126, %r127;
	ld.global.u64 	%rd64, [%rd449+16];
	ld.global.u64 	%rd65, [%rd448+16];
	and.b64  	%rd66, %rd65, %rd64;
	popc.b64 	%r129, %rd66;
	add.s32 	%r130, %r128, %r129;
	ld.global.u64 	%rd67, [%rd449+24];
	ld.global.u64 	%rd68, [%rd448+24];
	and.b64  	%rd69, %rd68, %rd67;
	popc.b64 	%r131, %rd69;
	add.s32 	%r132, %r130, %r131;
	ld.global.u64 	%rd70, [%rd449+32];
	ld.global.u64 	%rd71, [%rd448+32];
	and.b64  	%rd72, %rd71, %rd70;
	popc.b64 	%r133, %rd72;
	add.s32 	%r134, %r132, %r133;
	ld.global.u64 	%rd73, [%rd449+40];
	ld.global.u64 	%rd74, [%rd448+40];
	and.b64  	%rd75, %rd74, %rd73;
	popc.b64 	%r135, %rd75;
	add.s32 	%r136, %r134, %r135;
	ld.global.u64 	%rd76, [%rd449+48];
	ld.global.u64 	%rd77, [%rd448+48];
	and.b64  	%rd78, %rd77, %rd76;
	popc.b64 	%r137, %rd78;
	add.s32 	%r138, %r136, %r137;
	ld.global.u64 	%rd79, [%rd449+56];
	ld.global.u64 	%rd80, [%rd448+56];
	and.b64  	%rd81, %rd80, %rd79;
	popc.b64 	%r139, %rd81;
	add.s32 	%r371, %r138, %r139;
	add.s32 	%r372, %r372, 16;
	add.s64 	%rd449, %rd449, 128;
	add.s64 	%rd448, %rd448, 128;
	setp.eq.s32 	%p5, %r372, 0;
	mov.u32 	%r366, %r7;
	@%p5 bra 	$L__BB0_7;
	bra.uni 	$L__BB0_6;
$L__BB0_7:
	setp.eq.s32 	%p6, %r3, 0;
	@%p6 bra 	$L__BB0_17;
	setp.lt.u32 	%p7, %r4, 7;
	@%p7 bra 	$L__BB0_10;
	mul.wide.u32 	%rd82, %r366, 8;
	add.s64 	%rd83, %rd2, %rd82;
	ld.global.u64 	%rd84, [%rd83];
	add.s64 	%rd85, %rd6, %rd82;
	ld.global.u64 	%rd86, [%rd85];
	and.b64  	%rd87, %rd86, %rd84;
	popc.b64 	%r141, %rd87;
	add.s32 	%r142, %r371, %r141;
	ld.global.u64 	%rd88, [%rd83+8];
	ld.global.u64 	%rd89, [%rd85+8];
	and.b64  	%rd90, %rd89, %rd88;
	popc.b64 	%r143, %rd90;
	add.s32 	%r144, %r142, %r143;
	ld.global.u64 	%rd91, [%rd83+16];
	ld.global.u64 	%rd92, [%rd85+16];
	and.b64  	%rd93, %rd92, %rd91;
	popc.b64 	%r145, %rd93;
	add.s32 	%r146, %r144, %r145;
	ld.global.u64 	%rd94, [%rd83+24];
	ld.global.u64 	%rd95, [%rd85+24];
	and.b64  	%rd96, %rd95, %rd94;
	popc.b64 	%r147, %rd96;
	add.s32 	%r148, %r146, %r147;
	ld.global.u64 	%rd97, [%rd83+32];
	ld.global.u64 	%rd98, [%rd85+32];
	and.b64  	%rd99, %rd98, %rd97;
	popc.b64 	%r149, %rd99;
	add.s32 	%r150, %r148, %r149;
	ld.global.u64 	%rd100, [%rd83+40];
	ld.global.u64 	%rd101, [%rd85+40];
	and.b64  	%rd102, %rd101, %rd100;
	popc.b64 	%r151, %rd102;
	add.s32 	%r152, %r150, %r151;
	ld.global.u64 	%rd103, [%rd83+48];
	ld.global.u64 	%rd104, [%rd85+48];
	and.b64  	%rd105, %rd104, %rd103;
	popc.b64 	%r153, %rd105;
	add.s32 	%r154, %r152, %r153;
	ld.global.u64 	%rd106, [%rd83+56];
	ld.global.u64 	%rd107, [%rd85+56];
	and.b64  	%rd108, %rd107, %rd106;
	popc.b64 	%r155, %rd108;
	add.s32 	%r371, %r154, %r155;
	add.s32 	%r366, %r366, 8;
$L__BB0_10:
	setp.eq.s32 	%p8, %r5, 0;
	@%p8 bra 	$L__BB0_17;
	setp.lt.u32 	%p9, %r6, 3;
	@%p9 bra 	$L__BB0_13;
	mul.wide.u32 	%rd109, %r366, 8;
	add.s64 	%rd110, %rd2, %rd109;
	ld.global.u64 	%rd111, [%rd110];
	add.s64 	%rd112, %rd6, %rd109;
	ld.global.u64 	%rd113, [%rd112];
	and.b64  	%rd114, %rd113, %rd111;
	popc.b64 	%r157, %rd114;
	add.s32 	%r158, %r371, %r157;
	ld.global.u64 	%rd115, [%rd110+8];
	ld.global.u64 	%rd116, [%rd112+8];
	and.b64  	%rd117, %rd116, %rd115;
	popc.b64 	%r159, %rd117;
	add.s32 	%r160, %r158, %r159;
	ld.global.u64 	%rd118, [%rd110+16];
	ld.global.u64 	%rd119, [%rd112+16];
	and.b64  	%rd120, %rd119, %rd118;
	popc.b64 	%r161, %rd120;
	add.s32 	%r162, %r160, %r161;
	ld.global.u64 	%rd121, [%rd110+24];
	ld.global.u64 	%rd122, [%rd112+24];
	and.b64  	%rd123, %rd122, %rd121;
	popc.b64 	%r163, %rd123;
	add.s32 	%r371, %r162, %r163;
	add.s32 	%r366, %r366, 4;
$L__BB0_13:
	setp.eq.s32 	%p10, %r8, 0;
	@%p10 bra 	$L__BB0_17;
	setp.eq.s32 	%p11, %r8, 1;
	mul.wide.u32 	%rd124, %r366, 8;
	add.s64 	%rd10, %rd2, %rd124;
	ld.global.u64 	%rd125, [%rd10];
	add.s64 	%rd11, %rd6, %rd124;
	ld.global.u64 	%rd126, [%rd11];
	and.b64  	%rd127, %rd126, %rd125;
	popc.b64 	%r164, %rd127;
	add.s32 	%r371, %r371, %r164;
	@%p11 bra 	$L__BB0_17;
	setp.eq.s32 	%p12, %r8, 2;
	ld.global.u64 	%rd128, [%rd10+8];
	ld.global.u64 	%rd129, [%rd11+8];
	and.b64  	%rd130, %rd129, %rd128;
	popc.b64 	%r165, %rd130;
	add.s32 	%r371, %r371, %r165;
	@%p12 bra 	$L__BB0_17;
	ld.global.u64 	%rd131, [%rd10+16];
	ld.global.u64 	%rd132, [%rd11+16];
	and.b64  	%rd133, %rd132, %rd131;
	popc.b64 	%r166, %rd133;
	add.s32 	%r371, %r371, %r166;
$L__BB0_17:
	mov.b32 	%r385, 0;
	@%p3 bra 	$L__BB0_31;
	setp.lt.u32 	%p14, %r2, 16;
	mov.b32 	%r380, 0;
	mov.u32 	%r385, %r380;
	@%p14 bra 	$L__BB0_21;
	mov.b32 	%r374, 0;
	mov.u32 	%r385, %r374;
$L__BB0_20:
	.pragma "nounroll";
	mul.wide.u32 	%rd134, %r374, 8;
	add.s64 	%rd135, %rd3, %rd134;
	ld.global.u64 	%rd136, [%rd135];
	add.s64 	%rd137, %rd7, %rd134;
	ld.global.u64 	%rd138, [%rd137];
	and.b64  	%rd139, %rd138, %rd136;
	popc.b64 	%r171, %rd139;
	add.s32 	%r172, %r385, %r171;
	ld.global.u64 	%rd140, [%rd135+8];
	ld.global.u64 	%rd141, [%rd137+8];
	and.b64  	%rd142, %rd141, %rd140;
	popc.b64 	%r173, %rd142;
	add.s32 	%r174, %r172, %r173;
	ld.global.u64 	%rd143, [%rd135+16];
	ld.global.u64 	%rd144, [%rd137+16];
	and.b64  	%rd145, %rd144, %rd143;
	popc.b64 	%r175, %rd145;
	add.s32 	%r176, %r174, %r175;
	ld.global.u64 	%rd146, [%rd135+24];
	ld.global.u64 	%rd147, [%rd137+24];
	and.b64  	%rd148, %rd147, %rd146;
	popc.b64 	%r177, %rd148;
	add.s32 	%r178, %r176, %r177;
	ld.global.u64 	%rd149, [%rd135+32];
	ld.global.u64 	%rd150, [%rd137+32];
	and.b64  	%rd151, %rd150, %rd149;
	popc.b64 	%r179, %rd151;
	add.s32 	%r180, %r178, %r179;
	ld.global.u64 	%rd152, [%rd135+40];
	ld.global.u64 	%rd153, [%rd137+40];
	and.b64  	%rd154, %rd153, %rd152;
	popc.b64 	%r181, %rd154;
	add.s32 	%r182, %r180, %r181;
	ld.global.u64 	%rd155, [%rd135+48];
	ld.global.u64 	%rd156, [%rd137+48];
	and.b64  	%rd157, %rd156, %rd155;
	popc.b64 	%r183, %rd157;
	add.s32 	%r184, %r182, %r183;
	ld.global.u64 	%rd158, [%rd135+56];
	ld.global.u64 	%rd159, [%rd137+56];
	and.b64  	%rd160, %rd159, %rd158;
	popc.b64 	%r185, %rd160;
	add.s32 	%r186, %r184, %r185;
	ld.global.u64 	%rd161, [%rd135+64];
	ld.global.u64 	%rd162, [%rd137+64];
	and.b64  	%rd163, %rd162, %rd161;
	popc.b64 	%r187, %rd163;
	add.s32 	%r188, %r186, %r187;
	ld.global.u64 	%rd164, [%rd135+72];
	ld.global.u64 	%rd165, [%rd137+72];
	and.b64  	%rd166, %rd165, %rd164;
	popc.b64 	%r189, %rd166;
	add.s32 	%r190, %r188, %r189;
	ld.global.u64 	%rd167, [%rd135+80];
	ld.global.u64 	%rd168, [%rd137+80];
	and.b64  	%rd169, %rd168, %rd167;
	popc.b64 	%r191, %rd169;
	add.s32 	%r192, %r190, %r191;
	ld.global.u64 	%rd170, [%rd135+88];
	ld.global.u64 	%rd171, [%rd137+88];
	and.b64  	%rd172, %rd171, %rd170;
	popc.b64 	%r193, %rd172;
	add.s32 	%r194, %r192, %r193;
	ld.global.u64 	%rd173, [%rd135+96];
	ld.global.u64 	%rd174, [%rd137+96];
	and.b64  	%rd175, %rd174, %rd173;
	popc.b64 	%r195, %rd175;
	add.s32 	%r196, %r194, %r195;
	ld.global.u64 	%rd176, [%rd135+104];
	ld.global.u64 	%rd177, [%rd137+104];
	and.b64  	%rd178, %rd177, %rd176;
	popc.b64 	%r197, %rd178;
	add.s32 	%r198, %r196, %r197;
	ld.global.u64 	%rd179, [%rd135+112];
	ld.global.u64 	%rd180, [%rd137+112];
	and.b64  	%rd181, %rd180, %rd179;
	popc.b64 	%r199, %rd181;
	add.s32 	%r200, %r198, %r199;
	ld.global.u64 	%rd182, [%rd135+120];
	ld.global.u64 	%rd183, [%rd137+120];
	and.b64  	%rd184, %rd183, %rd182;
	popc.b64 	%r201, %rd184;
	add.s32 	%r385, %r200, %r201;
	add.s32 	%r374, %r374, 16;
	setp.ne.s32 	%p15, %r374, %r7;
	mov.u32 	%r380, %r7;
	@%p15 bra 	$L__BB0_20;
$L__BB0_21:
	setp.eq.s32 	%p16, %r3, 0;
	@%p16 bra 	$L__BB0_31;
	setp.lt.u32 	%p17, %r4, 7;
	@%p17 bra 	$L__BB0_24;
	mul.wide.u32 	%rd185, %r380, 8;
	add.s64 	%rd186, %rd3, %rd185;
	ld.global.u64 	%rd187, [%rd186];
	add.s64 	%rd188, %rd7, %rd185;
	ld.global.u64 	%rd189, [%rd188];
	and.b64  	%rd190, %rd189, %rd187;
	popc.b64 	%r203, %rd190;
	add.s32 	%r204, %r385, %r203;
	ld.global.u64 	%rd191, [%rd186+8];
	ld.global.u64 	%rd192, [%rd188+8];
	and.b64  	%rd193, %rd192, %rd191;
	popc.b64 	%r205, %rd193;
	add.s32 	%r206, %r204, %r205;
	ld.global.u64 	%rd194, [%rd186+16];
	ld.global.u64 	%rd195, [%rd188+16];
	and.b64  	%rd196, %rd195, %rd194;
	popc.b64 	%r207, %rd196;
	add.s32 	%r208, %r206, %r207;
	ld.global.u64 	%rd197, [%rd186+24];
	ld.global.u64 	%rd198, [%rd188+24];
	and.b64  	%rd199, %rd198, %rd197;
	popc.b64 	%r209, %rd199;
	add.s32 	%r210, %r208, %r209;
	ld.global.u64 	%rd200, [%rd186+32];
	ld.global.u64 	%rd201, [%rd188+32];
	and.b64  	%rd202, %rd201, %rd200;
	popc.b64 	%r211, %rd202;
	add.s32 	%r212, %r210, %r211;
	ld.global.u64 	%rd203, [%rd186+40];
	ld.global.u64 	%rd204, [%rd188+40];
	and.b64  	%rd205, %rd204, %rd203;
	popc.b64 	%r213, %rd205;
	add.s32 	%r214, %r212, %r213;
	ld.global.u64 	%rd206, [%rd186+48];
	ld.global.u64 	%rd207, [%rd188+48];
	and.b64  	%rd208, %rd207, %rd206;
	popc.b64 	%r215, %rd208;
	add.s32 	%r216, %r214, %r215;
	ld.global.u64 	%rd209, [%rd186+56];
	ld.global.u64 	%rd210, [%rd188+56];
	and.b64  	%rd211, %rd210, %rd209;
	popc.b64 	%r217, %rd211;
	add.s32 	%r385, %r216, %r217;
	add.s32 	%r380, %r380, 8;
$L__BB0_24:
	setp.eq.s32 	%p18, %r5, 0;
	@%p18 bra 	$L__BB0_31;
	setp.lt.u32 	%p19, %r6, 3;
	@%p19 bra 	$L__BB0_27;
	mul.wide.u32 	%rd212, %r380, 8;
	add.s64 	%rd213, %rd3, %rd212;
	ld.global.u64 	%rd214, [%rd213];
	add.s64 	%rd215, %rd7, %rd212;
	ld.global.u64 	%rd216, [%rd215];
	and.b64  	%rd217, %rd216, %rd214;
	popc.b64 	%r219, %rd217;
	add.s32 	%r220, %r385, %r219;
	ld.global.u64 	%rd218, [%rd213+8];
	ld.global.u64 	%rd219, [%rd215+8];
	and.b64  	%rd220, %rd219, %rd218;
	popc.b64 	%r221, %rd220;
	add.s32 	%r222, %r220, %r221;
	ld.global.u64 	%rd221, [%rd213+16];
	ld.global.u64 	%rd222, [%rd215+16];
	and.b64  	%rd223, %rd222, %rd221;
	popc.b64 	%r223, %rd223;
	add.s32 	%r224, %r222, %r223;
	ld.global.u64 	%rd224, [%rd213+24];
	ld.global.u64 	%rd225, [%rd215+24];
	and.b64  	%rd226, %rd225, %rd224;
	popc.b64 	%r225, %rd226;
	add.s32 	%r385, %r224, %r225;
	add.s32 	%r380, %r380, 4;
$L__BB0_27:
	setp.eq.s32 	%p20, %r8, 0;
	@%p20 bra 	$L__BB0_31;
	setp.eq.s32 	%p21, %r8, 1;
	mul.wide.u32 	%rd227, %r380, 8;
	add.s64 	%rd16, %rd3, %rd227;
	ld.global.u64 	%rd228, [%rd16];
	add.s64 	%rd17, %rd7, %rd227;
	ld.global.u64 	%rd229, [%rd17];
	and.b64  	%rd230, %rd229, %rd228;
	popc.b64 	%r226, %rd230;
	add.s32 	%r385, %r385, %r226;
	@%p21 bra 	$L__BB0_31;
	setp.eq.s32 	%p22, %r8, 2;
	ld.global.u64 	%rd231, [%rd16+8];
	ld.global.u64 	%rd232, [%rd17+8];
	and.b64  	%rd233, %rd232, %rd231;
	popc.b64 	%r227, %rd233;
	add.s32 	%r385, %r385, %r227;
	@%p22 bra 	$L__BB0_31;
	ld.global.u64 	%rd234, [%rd16+16];
	ld.global.u64 	%rd235, [%rd17+16];
	and.b64  	%rd236, %rd235, %rd234;
	popc.b64 	%r228, %rd236;
	add.s32 	%r385, %r385, %r228;
$L__BB0_31:
	add.s32 	%r53, %r385, %r371;
	setp.lt.u32 	%p23, %r53, 2;
	mov.f64 	%fd17, 0d0000000000000000;
	@%p23 bra 	$L__BB0_33;
	mul.lo.s32 	%r229, %r385, %r371;
	add.s32 	%r230, %r53, -2;
	mul.lo.s32 	%r231, %r229, %r230;
	cvt.rn.f64.s32 	%fd11, %r231;
	mul.f64 	%fd17, %fd11, 0d3FE0000000000000;
$L__BB0_33:
	mov.b32 	%r395, 0;
	@%p3 bra 	$L__BB0_47;
	setp.lt.u32 	%p25, %r2, 16;
	mov.b32 	%r390, 0;
	mov.u32 	%r395, %r390;
	@%p25 bra 	$L__BB0_37;
	mov.b32 	%r396, 0;
	mov.u32 	%r395, %r396;
$L__BB0_36:
	.pragma "nounroll";
	mul.wide.u32 	%rd237, %r396, 8;
	add.s64 	%rd238, %rd2, %rd237;
	ld.global.u64 	%rd239, [%rd238];
	add.s64 	%rd240, %rd7, %rd237;
	ld.global.u64 	%rd241, [%rd240];
	and.b64  	%rd242, %rd241, %rd239;
	popc.b64 	%r236, %rd242;
	add.s32 	%r237, %r395, %r236;
	ld.global.u64 	%rd243, [%rd238+8];
	ld.global.u64 	%rd244, [%rd240+8];
	and.b64  	%rd245, %rd244, %rd243;
	popc.b64 	%r238, %rd245;
	add.s32 	%r239, %r237, %r238;
	ld.global.u64 	%rd246, [%rd238+16];
	ld.global.u64 	%rd247, [%rd240+16];
	and.b64  	%rd248, %rd247, %rd246;
	popc.b64 	%r240, %rd248;
	add.s32 	%r241, %r239, %r240;
	ld.global.u64 	%rd249, [%rd238+24];
	ld.global.u64 	%rd250, [%rd240+24];
	and.b64  	%rd251, %rd250, %rd249;
	popc.b64 	%r242, %rd251;
	add.s32 	%r243, %r241, %r242;
	ld.global.u64 	%rd252, [%rd238+32];
	ld.global.u64 	%rd253, [%rd240+32];
	and.b64  	%rd254, %rd253, %rd252;
	popc.b64 	%r244, %rd254;
	add.s32 	%r245, %r243, %r244;
	ld.global.u64 	%rd255, [%rd238+40];
	ld.global.u64 	%rd256, [%rd240+40];
	and.b64  	%rd257, %rd256, %rd255;
	popc.b64 	%r246, %rd257;
	add.s32 	%r247, %r245, %r246;
	ld.global.u64 	%rd258, [%rd238+48];
	ld.global.u64 	%rd259, [%rd240+48];
	and.b64  	%rd260, %rd259, %rd258;
	popc.b64 	%r248, %rd260;
	add.s32 	%r249, %r247, %r248;
	ld.global.u64 	%rd261, [%rd238+56];
	ld.global.u64 	%rd262, [%rd240+56];
	and.b64  	%rd263, %rd262, %rd261;
	popc.b64 	%r250, %rd263;
	add.s32 	%r251, %r249, %r250;
	ld.global.u64 	%rd264, [%rd238+64];
	ld.global.u64 	%rd265, [%rd240+64];
	and.b64  	%rd266, %rd265, %rd264;
	popc.b64 	%r252, %rd266;
	add.s32 	%r253, %r251, %r252;
	ld.global.u64 	%rd267, [%rd238+72];
	ld.global.u64 	%rd268, [%rd240+72];
	and.b64  	%rd269, %rd268, %rd267;
	popc.b64 	%r254, %rd269;
	add.s32 	%r255, %r253, %r254;
	ld.global.u64 	%rd270, [%rd238+80];
	ld.global.u64 	%rd271, [%rd240+80];
	and.b64  	%rd272, %rd271, %rd270;
	popc.b64 	%r256, %rd272;
	add.s32 	%r257, %r255, %r256;
	ld.global.u64 	%rd273, [%rd238+88];
	ld.global.u64 	%rd274, [%rd240+88];
	and.b64  	%rd275, %rd274, %rd273;
	popc.b64 	%r258, %rd275;
	add.s32 	%r259, %r257, %r258;
	ld.global.u64 	%rd276, [%rd238+96];
	ld.global.u64 	%rd277, [%rd240+96];
	and.b64  	%rd278, %rd277, %rd276;
	popc.b64 	%r260, %rd278;
	add.s32 	%r261, %r259, %r260;
	ld.global.u64 	%rd279, [%rd238+104];
	ld.global.u64 	%rd280, [%rd240+104];
	and.b64  	%rd281, %rd280, %rd279;
	popc.b64 	%r262, %rd281;
	add.s32 	%r263, %r261, %r262;
	ld.global.u64 	%rd282, [%rd238+112];
	ld.global.u64 	%rd283, [%rd240+112];
	and.b64  	%rd284, %rd283, %rd282;
	popc.b64 	%r264, %rd284;
	add.s32 	%r265, %r263, %r264;
	ld.global.u64 	%rd285, [%rd238+120];
	ld.global.u64 	%rd286, [%rd240+120];
	and.b64  	%rd287, %rd286, %rd285;
	popc.b64 	%r266, %rd287;
	add.s32 	%r395, %r265, %r266;
	add.s32 	%r396, %r396, 16;
	setp.eq.s32 	%p26, %r396, %r7;
	mov.u32 	%r390, %r7;
	@%p26 bra 	$L__BB0_37;
	bra.uni 	$L__BB0_36;
$L__BB0_37:
	setp.eq.s32 	%p27, %r3, 0;
	@%p27 bra 	$L__BB0_47;
	setp.lt.u32 	%p28, %r4, 7;
	@%p28 bra 	$L__BB0_40;
	mul.wide.u32 	%rd288, %r390, 8;
	add.s64 	%rd289, %rd2, %rd288;
	ld.global.u64 	%rd290, [%rd289];
	add.s64 	%rd291, %rd7, %rd288;
	ld.global.u64 	%rd292, [%rd291];
	and.b64  	%rd293, %rd292, %rd290;
	popc.b64 	%r268, %rd293;
	add.s32 	%r269, %r395, %r268;
	ld.global.u64 	%rd294, [%rd289+8];
	ld.global.u64 	%rd295, [%rd291+8];
	and.b64  	%rd296, %rd295, %rd294;
	popc.b64 	%r270, %rd296;
	add.s32 	%r271, %r269, %r270;
	ld.global.u64 	%rd297, [%rd289+16];
	ld.global.u64 	%rd298, [%rd291+16];
	and.b64  	%rd299, %rd298, %rd297;
	popc.b64 	%r272, %rd299;
	add.s32 	%r273, %r271, %r272;
	ld.global.u64 	%rd300, [%rd289+24];
	ld.global.u64 	%rd301, [%rd291+24];
	and.b64  	%rd302, %rd301, %rd300;
	popc.b64 	%r274, %rd302;
	add.s32 	%r275, %r273, %r274;
	ld.global.u64 	%rd303, [%rd289+32];
	ld.global.u64 	%rd304, [%rd291+32];
	and.b64  	%rd305, %rd304, %rd303;
	popc.b64 	%r276, %rd305;
	add.s32 	%r277, %r275, %r276;
	ld.global.u64 	%rd306, [%rd289+40];
	ld.global.u64 	%rd307, [%rd291+40];
	and.b64  	%rd308, %rd307, %rd306;
	popc.b64 	%r278, %rd308;
	add.s32 	%r279, %r277, %r278;
	ld.global.u64 	%rd309, [%rd289+48];
	ld.global.u64 	%rd310, [%rd291+48];
	and.b64  	%rd311, %rd310, %rd309;
	popc.b64 	%r280, %rd311;
	add.s32 	%r281, %r279, %r280;
	ld.global.u64 	%rd312, [%rd289+56];
	ld.global.u64 	%rd313, [%rd291+56];
	and.b64  	%rd314, %rd313, %rd312;
	popc.b64 	%r282, %rd314;
	add.s32 	%r395, %r281, %r282;
	add.s32 	%r390, %r390, 8;
$L__BB0_40:
	setp.eq.s32 	%p29, %r5, 0;
	@%p29 bra 	$L__BB0_47;
	setp.lt.u32 	%p30, %r6, 3;
	@%p30 bra 	$L__BB0_43;
	mul.wide.u32 	%rd315, %r390, 8;
	add.s64 	%rd316, %rd2, %rd315;
	ld.global.u64 	%rd317, [%rd316];
	add.s64 	%rd318, %rd7, %rd315;
	ld.global.u64 	%rd319, [%rd318];
	and.b64  	%rd320, %rd319, %rd317;
	popc.b64 	%r284, %rd320;
	add.s32 	%r285, %r395, %r284;
	ld.global.u64 	%rd321, [%rd316+8];
	ld.global.u64 	%rd322, [%rd318+8];
	and.b64  	%rd323, %rd322, %rd321;
	popc.b64 	%r286, %rd323;
	add.s32 	%r287, %r285, %r286;
	ld.global.u64 	%rd324, [%rd316+16];
	ld.global.u64 	%rd325, [%rd318+16];
	and.b64  	%rd326, %rd325, %rd324;
	popc.b64 	%r288, %rd326;
	add.s32 	%r289, %r287, %r288;
	ld.global.u64 	%rd327, [%rd316+24];
	ld.global.u64 	%rd328, [%rd318+24];
	and.b64  	%rd329, %rd328, %rd327;
	popc.b64 	%r290, %rd329;
	add.s32 	%r395, %r289, %r290;
	add.s32 	%r390, %r390, 4;
$L__BB0_43:
	setp.eq.s32 	%p31, %r8, 0;
	@%p31 bra 	$L__BB0_47;
	setp.eq.s32 	%p32, %r8, 1;
	mul.wide.u32 	%rd330, %r390, 8;
	add.s64 	%rd18, %rd2, %rd330;
	ld.global.u64 	%rd331, [%rd18];
	add.s64 	%rd19, %rd7, %rd330;
	ld.global.u64 	%rd332, [%rd19];
	and.b64  	%rd333, %rd332, %rd331;
	popc.b64 	%r291, %rd333;
	add.s32 	%r395, %r395, %r291;
	@%p32 bra 	$L__BB0_47;
	setp.eq.s32 	%p33, %r8, 2;
	ld.global.u64 	%rd334, [%rd18+8];
	ld.global.u64 	%rd335, [%rd19+8];
	and.b64  	%rd336, %rd335, %rd334;
	popc.b64 	%r292, %rd336;
	add.s32 	%r395, %r395, %r292;
	@%p33 bra 	$L__BB0_47;
	ld.global.u64 	%rd337, [%rd18+16];
	ld.global.u64 	%rd338, [%rd19+16];
	and.b64  	%rd339, %rd338, %rd337;
	popc.b64 	%r293, %rd339;
	add.s32 	%r395, %r395, %r293;
$L__BB0_47:
	mov.b32 	%r409, 0;
	@%p3 bra 	$L__BB0_61;
	add.s32 	%r297, %r2, -1;
	setp.lt.u32 	%p35, %r297, 15;
	mov.b32 	%r404, 0;
	mov.u32 	%r409, %r404;
	@%p35 bra 	$L__BB0_51;
	mov.b32 	%r398, 0;
	mov.u32 	%r409, %r398;
$L__BB0_50:
	.pragma "nounroll";
	mul.wide.u32 	%rd340, %r398, 8;
	add.s64 	%rd341, %rd3, %rd340;
	ld.global.u64 	%rd342, [%rd341];
	add.s64 	%rd343, %rd6, %rd340;
	ld.global.u64 	%rd344, [%rd343];
	and.b64  	%rd345, %rd344, %rd342;
	popc.b64 	%r299, %rd345;
	add.s32 	%r300, %r409, %r299;
	ld.global.u64 	%rd346, [%rd341+8];
	ld.global.u64 	%rd347, [%rd343+8];
	and.b64  	%rd348, %rd347, %rd346;
	popc.b64 	%r301, %rd348;
	add.s32 	%r302, %r300, %r301;
	ld.global.u64 	%rd349, [%rd341+16];
	ld.global.u64 	%rd350, [%rd343+16];
	and.b64  	%rd351, %rd350, %rd349;
	popc.b64 	%r303, %rd351;
	add.s32 	%r304, %r302, %r303;
	ld.global.u64 	%rd352, [%rd341+24];
	ld.global.u64 	%rd353, [%rd343+24];
	and.b64  	%rd354, %rd353, %rd352;
	popc.b64 	%r305, %rd354;
	add.s32 	%r306, %r304, %r305;
	ld.global.u64 	%rd355, [%rd341+32];
	ld.global.u64 	%rd356, [%rd343+32];
	and.b64  	%rd357, %rd356, %rd355;
	popc.b64 	%r307, %rd357;
	add.s32 	%r308, %r306, %r307;
	ld.global.u64 	%rd358, [%rd341+40];
	ld.global.u64 	%rd359, [%rd343+40];
	and.b64  	%rd360, %rd359, %rd358;
	popc.b64 	%r309, %rd360;
	add.s32 	%r310, %r308, %r309;
	ld.global.u64 	%rd361, [%rd341+48];
	ld.global.u64 	%rd362, [%rd343+48];
	and.b64  	%rd363, %rd362, %rd361;
	popc.b64 	%r311, %rd363;
	add.s32 	%r312, %r310, %r311;
	ld.global.u64 	%rd364, [%rd341+56];
	ld.global.u64 	%rd365, [%rd343+56];
	and.b64  	%rd366, %rd365, %rd364;
	popc.b64 	%r313, %rd366;
	add.s32 	%r314, %r312, %r313;
	ld.global.u64 	%rd367, [%rd341+64];
	ld.global.u64 	%rd368, [%rd343+64];
	and.b64  	%rd369, %rd368, %rd367;
	popc.b64 	%r315, %rd369;
	add.s32 	%r316, %r314, %r315;
	ld.global.u64 	%rd370, [%rd341+72];
	ld.global.u64 	%rd371, [%rd343+72];
	and.b64  	%rd372, %rd371, %rd370;
	popc.b64 	%r317, %rd372;
	add.s32 	%r318, %r316, %r317;
	ld.global.u64 	%rd373, [%rd341+80];
	ld.global.u64 	%rd374, [%rd343+80];
	and.b64  	%rd375, %rd374, %rd373;
	popc.b64 	%r319, %rd375;
	add.s32 	%r320, %r318, %r319;
	ld.global.u64 	%rd376, [%rd341+88];
	ld.global.u64 	%rd377, [%rd343+88];
	and.b64  	%rd378, %rd377, %rd376;
	popc.b64 	%r321, %rd378;
	add.s32 	%r322, %r320, %r321;
	ld.global.u64 	%rd379, [%rd341+96];
	ld.global.u64 	%rd380, [%rd343+96];
	and.b64  	%rd381, %rd380, %rd379;
	popc.b64 	%r323, %rd381;
	add.s32 	%r324, %r322, %r323;
	ld.global.u64 	%rd382, [%rd341+104];
	ld.global.u64 	%rd383, [%rd343+104];
	and.b64  	%rd384, %rd383, %rd382;
	popc.b64 	%r325, %rd384;
	add.s32 	%r326, %r324, %r325;
	ld.global.u64 	%rd385, [%rd341+112];
	ld.global.u64 	%rd386, [%rd343+112];
	and.b64  	%rd387, %rd386, %rd385;
	popc.b64 	%r327, %rd387;
	add.s32 	%r328, %r326, %r327;
	ld.global.u64 	%rd388, [%rd341+120];
	ld.global.u64 	%rd389, [%rd343+120];
	and.b64  	%rd390, %rd389, %rd388;
	popc.b64 	%r329, %rd390;
	add.s32 	%r409, %r328, %r329;
	add.s32 	%r398, %r398, 16;
	setp.ne.s32 	%p36, %r398, %r7;
	mov.u32 	%r404, %r7;
	@%p36 bra 	$L__BB0_50;
$L__BB0_51:
	setp.eq.s32 	%p37, %r3, 0;
	@%p37 bra 	$L__BB0_61;
	setp.lt.u32 	%p38, %r4, 7;
	@%p38 bra 	$L__BB0_54;
	mul.wide.u32 	%rd391, %r404, 8;
	add.s64 	%rd392, %rd3, %rd391;
	ld.global.u64 	%rd393, [%rd392];
	add.s64 	%rd394, %rd6, %rd391;
	ld.global.u64 	%rd395, [%rd394];
	and.b64  	%rd396, %rd395, %rd393;
	popc.b64 	%r331, %rd396;
	add.s32 	%r332, %r409, %r331;
	ld.global.u64 	%rd397, [%rd392+8];
	ld.global.u64 	%rd398, [%rd394+8];
	and.b64  	%rd399, %rd398, %rd397;
	popc.b64 	%r333, %rd399;
	add.s32 	%r334, %r332, %r333;
	ld.global.u64 	%rd400, [%rd392+16];
	ld.global.u64 	%rd401, [%rd394+16];
	and.b64  	%rd402, %rd401, %rd400;
	popc.b64 	%r335, %rd402;
	add.s32 	%r336, %r334, %r335;
	ld.global.u64 	%rd403, [%rd392+24];
	ld.global.u64 	%rd404, [%rd394+24];
	and.b64  	%rd405, %rd404, %rd403;
	popc.b64 	%r337, %rd405;
	add.s32 	%r338, %r336, %r337;
	ld.global.u64 	%rd406, [%rd392+32];
	ld.global.u64 	%rd407, [%rd394+32];
	and.b64  	%rd408, %rd407, %rd406;
	popc.b64 	%r339, %rd408;
	add.s32 	%r340, %r338, %r339;
	ld.global.u64 	%rd409, [%rd392+40];
	ld.global.u64 	%rd410, [%rd394+40];
	and.b64  	%rd411, %rd410, %rd409;
	popc.b64 	%r341, %rd411;
	add.s32 	%r342, %r340, %r341;
	ld.global.u64 	%rd412, [%rd392+48];
	ld.global.u64 	%rd413, [%rd394+48];
	and.b64  	%rd414, %rd413, %rd412;
	popc.b64 	%r343, %rd414;
	add.s32 	%r344, %r342, %r343;
	ld.global.u64 	%rd415, [%rd392+56];
	ld.global.u64 	%rd416, [%rd394+56];
	and.b64  	%rd417, %rd416, %rd415;
	popc.b64 	%r345, %rd417;
	add.s32 	%r409, %r344, %r345;
	add.s32 	%r404, %r404, 8;
$L__BB0_54:
	setp.eq.s32 	%p39, %r5, 0;
	@%p39 bra 	$L__BB0_61;
	setp.lt.u32 	%p40, %r6, 3;
	@%p40 bra 	$L__BB0_57;
	mul.wide.u32 	%rd418, %r404, 8;
	add.s64 	%rd419, %rd3, %rd418;
	ld.global.u64 	%rd420, [%rd419];
	add.s64 	%rd421, %rd6, %rd418;
	ld.global.u64 	%rd422, [%rd421];
	and.b64  	%rd423, %rd422, %rd420;
	popc.b64 	%r347, %rd423;
	add.s32 	%r348, %r409, %r347;
	ld.global.u64 	%rd424, [%rd419+8];
	ld.global.u64 	%rd425, [%rd421+8];
	and.b64  	%rd426, %rd425, %rd424;
	popc.b64 	%r349, %rd426;
	add.s32 	%r350, %r348, %r349;
	ld.global.u64 	%rd427, [%rd419+16];
	ld.global.u64 	%rd428, [%rd421+16];
	and.b64  	%rd429, %rd428, %rd427;
	popc.b64 	%r351, %rd429;
	add.s32 	%r352, %r350, %r351;
	ld.global.u64 	%rd430, [%rd419+24];
	ld.global.u64 	%rd431, [%rd421+24];
	and.b64  	%rd432, %rd431, %rd430;
	popc.b64 	%r353, %rd432;
	add.s32 	%r409, %r352, %r353;
	add.s32 	%r404, %r404, 4;
$L__BB0_57:
	setp.eq.s32 	%p41, %r8, 0;
	@%p41 bra 	$L__BB0_61;
	setp.eq.s32 	%p42, %r8, 1;
	mul.wide.u32 	%rd433, %r404, 8;
	add.s64 	%rd20, %rd3, %rd433;
	ld.global.u64 	%rd434, [%rd20];
	add.s64 	%rd21, %rd6, %rd433;
	ld.global.u64 	%rd435, [%rd21];
	and.b64  	%rd436, %rd435, %rd434;
	popc.b64 	%r354, %rd436;
	add.s32 	%r409, %r409, %r354;
	@%p42 bra 	$L__BB0_61;
	setp.eq.s32 	%p43, %r8, 2;
	ld.global.u64 	%rd437, [%rd20+8];
	ld.global.u64 	%rd438, [%rd21+8];
	and.b64  	%rd439, %rd438, %rd437;
	popc.b64 	%r355, %rd439;
	add.s32 	%r409, %r409, %r355;
	@%p43 bra 	$L__BB0_61;
	ld.global.u64 	%rd440, [%rd20+16];
	ld.global.u64 	%rd441, [%rd21+16];
	and.b64  	%rd442, %rd441, %rd440;
	popc.b64 	%r356, %rd442;
	add.s32 	%r409, %r409, %r356;
$L__BB0_61:
	add.s32 	%r96, %r409, %r395;
	setp.lt.u32 	%p44, %r96, 2;
	mov.f64 	%fd18, 0d0000000000000000;
	@%p44 bra 	$L__BB0_63;
	mul.lo.s32 	%r357, %r409, %r395;
	add.s32 	%r358, %r96, -2;
	mul.lo.s32 	%r359, %r357, %r358;
	cvt.rn.f64.s32 	%fd13, %r359;
	mul.f64 	%fd18, %fd13, 0d3FE0000000000000;
$L__BB0_63:
	add.f64 	%fd14, %fd17, %fd18;
	mul.wide.u32 	%rd443, %r361, 4;
	add.s64 	%rd444, %rd5, %rd443;
	ld.global.u32 	%r360, [%rd444];
	cvt.rn.f64.s32 	%fd15, %r360;
	fma.rn.f64 	%fd19, %fd14, %fd15, %fd19;
	add.s32 	%r361, %r361, 1;
	setp.ne.s32 	%p45, %r361, %r98;
	@%p45 bra 	$L__BB0_3;
$L__BB0_64:
	cvta.to.global.u64 	%rd445, %rd25;
	mul.wide.s32 	%rd446, %r1, 8;
	add.s64 	%rd447, %rd445, %rd446;
	st.global.f64 	[%rd447], %fd19;
$L__BB0_65:
	ret;

}
	// .globl	calculateCompactWeightsKernel
.visible .entry calculateCompactWeightsKernel(
	.param .u64 .ptr .align 1 calculateCompactWeightsKernel_param_0,
	.param .u64 .ptr .align 1 calculateCompactWeightsKernel_param_1,
	.param .u64 .ptr .align 1 calculateCompactWeightsKernel_param_2,
	.param .u64 .ptr .align 1 calculateCompactWeightsKernel_param_3,
	.param .u64 .ptr .align 1 calculateCompactWeightsKernel_param_4,
	.param .u64 .ptr .align 1 calculateCompactWeightsKernel_param_5,
	.param .u32 calculateCompactWeightsKernel_param_6,
	.param .u32 calculateCompactWeightsKernel_param_7,
	.param .u32 calculateCompactWeightsKernel_param_8
)
{
	.reg .pred 	%p<227>;
	.reg .b32 	%r<558>;
	.reg .b64 	%rd<175>;
	.reg .b64 	%fd<20>;

	ld.param.u64 	%rd4, [calculateCompactWeightsKernel_param_0];
	ld.param.u64 	%rd6, [calculateCompactWeightsKernel_param_2];
	ld.param.u64 	%rd8, [calculateCompactWeightsKernel_param_4];
	ld.param.u64 	%rd9, [calculateCompactWeightsKernel_param_5];
	ld.param.u32 	%r150, [calculateCompactWeightsKernel_param_6];
	ld.param.u32 	%r148, [calculateCompactWeightsKernel_param_7];
	ld.param.u32 	%r149, [calculateCompactWeightsKernel_param_8];
	cvta.to.global.u64 	%rd1, %rd8;
	cvta.to.global.u64 	%rd2, %rd9;
	mov.u32 	%r151, %ctaid.x;
	mov.u32 	%r152, %ntid.x;
	mov.u32 	%r153, %tid.x;
	mad.lo.s32 	%r1, %r151, %r152, %r153;
	setp.ge.s32 	%p1, %r1, %r150;
	@%p1 bra 	$L__BB1_57;
	cvta.to.global.u64 	%rd10, %rd4;
	mul.wide.s32 	%rd11, %r1, 20;
	add.s64 	%rd12, %rd10, %rd11;
	ld.global.u32 	%r2, [%rd12];
	ld.global.u32 	%r3, [%rd12+4];
	ld.global.u32 	%r4, [%rd12+8];
	ld.global.u32 	%r5, [%rd12+12];
	ld.global.u32 	%r6, [%rd12+16];
	setp.lt.s32 	%p2, %r148, 1;
	mov.f64 	%fd19, 0d0000000000000000;
	@%p2 bra 	$L__BB1_56;
	cvta.to.global.u64 	%rd3, %rd6;
	mov.f64 	%fd19, 0d0000000000000000;
	mov.b32 	%r504, 0;
$L__BB1_3:
	ld.param.u64 	%rd173, [calculateCompactWeightsKernel_param_1];
	cvta.to.global.u64 	%rd13, %rd173;
	mul.wide.u32 	%rd14, %r504, 20;
	add.s64 	%rd15, %rd13, %rd14;
	ld.global.u32 	%r8, [%rd15];
	ld.global.u32 	%r9, [%rd15+4];
	ld.global.u32 	%r10, [%rd15+8];
	ld.global.u32 	%r11, [%rd15+12];
	ld.global.u32 	%r12, [%rd15+16];
	sub.s32 	%r13, %r10, %r9;
	sub.s32 	%r156, %r4, %r3;
	setp.gt.s32 	%p3, %r156, %r13;
	selp.b32 	%r14, %r8, %r2, %p3;
	selp.b32 	%r510, %r9, %r3, %p3;
	selp.b32 	%r16, %r10, %r4, %p3;
	selp.b32 	%r17, %r2, %r8, %p3;
	selp.b32 	%r18, %r3, %r9, %p3;
	selp.b32 	%r19, %r4, %r10, %p3;
	setp.ge.s32 	%p4, %r510, %r16;
	mov.b32 	%r518, 0;
	@%p4 bra 	$L__BB1_15;
	mul.lo.s32 	%r20, %r14, %r149;
	mul.lo.s32 	%r21, %r17, %r149;
	sub.s32 	%r22, %r16, %r510;
	sub.s32 	%r159, %r510, %r16;
	setp.gt.u32 	%p5, %r159, -8;
	mov.b32 	%r518, 0;
	@%p5 bra 	$L__BB1_7;
	and.b32  	%r161, %r22, -8;
	neg.s32 	%r506, %r161;
	add.s32 	%r505, %r510, %r20;
	mov.b32 	%r518, 0;
$L__BB1_6:
	.pragma "nounroll";
	mul.wide.s32 	%rd16, %r505, 4;
	add.s64 	%rd17, %rd2, %rd16;
	ld.global.u32 	%r162, [%rd17];
	add.s32 	%r163, %r162, %r21;
	mul.wide.s32 	%rd18, %r163, 4;
	add.s64 	%rd19, %rd1, %rd18;
	ld.global.u32 	%r164, [%rd19];
	setp.ge.s32 	%p6, %r164, %r18;
	setp.lt.s32 	%p7, %r164, %r19;
	and.pred  	%p8, %p6, %p7;
	selp.u32 	%r165, 1, 0, %p8;
	add.s32 	%r166, %r518, %r165;
	ld.global.u32 	%r167, [%rd17+4];
	add.s32 	%r168, %r167, %r21;
	mul.wide.s32 	%rd20, %r168, 4;
	add.s64 	%rd21, %rd1, %rd20;
	ld.global.u32 	%r169, [%rd21];
	setp.ge.s32 	%p9, %r169, %r18;
	setp.lt.s32 	%p10, %r169, %r19;
	and.pred  	%p11, %p9, %p10;
	selp.u32 	%r170, 1, 0, %p11;
	add.s32 	%r171, %r166, %r170;
	ld.global.u32 	%r172, [%rd17+8];
	add.s32 	%r173, %r172, %r21;
	mul.wide.s32 	%rd22, %r173, 4;
	add.s64 	%rd23, %rd1, %rd22;
	ld.global.u32 	%r174, [%rd23];
	setp.ge.s32 	%p12, %r174, %r18;
	setp.lt.s32 	%p13, %r174, %r19;
	and.pred  	%p14, %p12, %p13;
	selp.u32 	%r175, 1, 0, %p14;
	add.s32 	%r176, %r171, %r175;
	ld.global.u32 	%r177, [%rd17+12];
	add.s32 	%r178, %r177, %r21;
	mul.wide.s32 	%rd24, %r178, 4;
	add.s64 	%rd25, %rd1, %rd24;
	ld.global.u32 	%r179, [%rd25];
	setp.ge.s32 	%p15, %r179, %r18;
	setp.lt.s32 	%p16, %r179, %r19;
	and.pred  	%p17, %p15, %p16;
	selp.u32 	%r180, 1, 0, %p17;
	add.s32 	%r181, %r176, %r180;
	ld.global.u32 	%r182, [%rd17+16];
	add.s32 	%r183, %r182, %r21;
	mul.wide.s32 	%rd26, %r183, 4;
	add.s64 	%rd27, %rd1, %rd26;
	ld.global.u32 	%r184, [%rd27];
	setp.ge.s32 	%p18, %r184, %r18;
	setp.lt.s32 	%p19, %r184, %r19;
	and.pred  	%p20, %p18, %p19;
	selp.u32 	%r185, 1, 0, %p20;
	add.s32 	%r186, %r181, %r185;
	ld.global.u32 	%r187, [%rd17+20];
	add.s32 	%r188, %r187, %r21;
	mul.wide.s32 	%rd28, %r188, 4;
	add.s64 	%rd29, %rd1, %rd28;
	ld.global.u32 	%r189, [%rd29];
	setp.ge.s32 	%p21, %r189, %r18;
	setp.lt.s32 	%p22, %r189, %r19;
	and.pred  	%p23, %p21, %p22;
	selp.u32 	%r190, 1, 0, %p23;
	add.s32 	%r191, %r186, %r190;
	ld.global.u32 	%r192, [%rd17+24];
	add.s32 	%r193, %r192, %r21;
	mul.wide.s32 	%rd30, %r193, 4;
	add.s64 	%rd31, %rd1, %rd30;
	ld.global.u32 	%r194, [%rd31];
	setp.ge.s32 	%p24, %r194, %r18;
	setp.lt.s32 	%p25, %r194, %r19;
	and.pred  	%p26, %p24, %p25;
	selp.u32 	%r195, 1, 0, %p26;
	add.s32 	%r196, %r191, %r195;
	ld.global.u32 	%r197, [%rd17+28];
	add.s32 	%r198, %r197, %r21;
	mul.wide.s32 	%rd32, %r198, 4;
	add.s64 	%rd33, %rd1, %rd32;
	ld.global.u32 	%r199, [%rd33];
	setp.ge.s32 	%p27, %r199, %r18;
	setp.lt.s32 	%p28, %r199, %r19;
	and.pred  	%p29, %p27, %p28;
	selp.u32 	%r200, 1, 0, %p29;
	add.s32 	%r518, %r196, %r200;
	add.s32 	%r510, %r510, 8;
	add.s32 	%r506, %r506, 8;
	add.s32 	%r505, %r505, 8;
	setp.ne.s32 	%p30, %r506, 0;
	@%p30 bra 	$L__BB1_6;
$L__BB1_7:
	and.b32  	%r36, %r22, 7;
	setp.eq.s32 	%p31, %r36, 0;
	@%p31 bra 	$L__BB1_15;
	setp.lt.u32 	%p32, %r36, 4;
	@%p32 bra 	$L__BB1_10;
	add.s32 	%r202, %r510, %r20;
	mul.wide.s32 	%rd34, %r202, 4;
	add.s64 	%rd35, %rd2, %rd34;
	ld.global.u32 	%r203, [%rd35];
	add.s32 	%r204, %r203, %r21;
	mul.wide.s32 	%rd36, %r204, 4;
	add.s64 	%rd37, %rd1, %rd36;
	ld.global.u32 	%r205, [%rd37];
	setp.ge.s32 	%p33, %r205, %r18;
	setp.lt.s32 	%p34, %r205, %r19;
	and.pred  	%p35, %p33, %p34;
	selp.u32 	%r206, 1, 0, %p35;
	add.s32 	%r207, %r518, %r206;
	ld.global.u32 	%r208, [%rd35+4];
	add.s32 	%r209, %r208, %r21;
	mul.wide.s32 	%rd38, %r209, 4;
	add.s64 	%rd39, %rd1, %rd38;
	ld.global.u32 	%r210, [%rd39];
	setp.ge.s32 	%p36, %r210, %r18;
	setp.lt.s32 	%p37, %r210, %r19;
	and.pred  	%p38, %p36, %p37;
	selp.u32 	%r211, 1, 0, %p38;
	add.s32 	%r212, %r207, %r211;
	ld.global.u32 	%r213, [%rd35+8];
	add.s32 	%r214, %r213, %r21;
	mul.wide.s32 	%rd40, %r214, 4;
	add.s64 	%rd41, %rd1, %rd40;
	ld.global.u32 	%r215, [%rd41];
	setp.ge.s32 	%p39, %r215, %r18;
	setp.lt.s32 	%p40, %r215, %r19;
	and.pred  	%p41, %p39, %p40;
	selp.u32 	%r216, 1, 0, %p41;
	add.s32 	%r217, %r212, %r216;
	ld.global.u32 	%r218, [%rd35+12];
	add.s32 	%r219, %r218, %r21;
	mul.wide.s32 	%rd42, %r219, 4;
	add.s64 	%rd43, %rd1, %rd42;
	ld.global.u32 	%r220, [%rd43];
	setp.ge.s32 	%p42, %r220, %r18;
	setp.lt.s32 	%p43, %r220, %r19;
	and.pred  	%p44, %p42, %p43;
	selp.u32 	%r221, 1, 0, %p44;
	add.s32 	%r518, %r217, %r221;
	add.s32 	%r510, %r510, 4;
$L__BB1_10:
	and.b32  	%r42, %r22, 3;
	setp.eq.s32 	%p45, %r42, 0;
	@%p45 bra 	$L__BB1_15;
	setp.eq.s32 	%p46, %r42, 1;
	@%p46 bra 	$L__BB1_13;
	add.s32 	%r223, %r510, %r20;
	mul.wide.s32 	%rd44, %r223, 4;
	add.s64 	%rd45, %rd2, %rd44;
	ld.global.u32 	%r224, [%rd45];
	add.s32 	%r225, %r224, %r21;
	mul.wide.s32 	%rd46, %r225, 4;
	add.s64 	%rd47, %rd1, %rd46;
	ld.global.u32 	%r226, [%rd47];
	setp.ge.s32 	%p47, %r226, %r18;
	setp.lt.s32 	%p48, %r226, %r19;
	and.pred  	%p49, %p47, %p48;
	selp.u32 	%r227, 1, 0, %p49;
	add.s32 	%r228, %r518, %r227;
	ld.global.u32 	%r229, [%rd45+4];
	add.s32 	%r230, %r229, %r21;
	mul.wide.s32 	%rd48, %r230, 4;
	add.s64 	%rd49, %rd1, %rd48;
	ld.global.u32 	%r231, [%rd49];
	setp.ge.s32 	%p50, %r231, %r18;
	setp.lt.s32 	%p51, %r231, %r19;
	and.pred  	%p52, %p50, %p51;
	selp.u32 	%r232, 1, 0, %p52;
	add.s32 	%r518, %r228, %r232;
	add.s32 	%r510, %r510, 2;
$L__BB1_13:
	and.b32  	%r233, %r22, 1;
	setp.eq.b32 	%p53, %r233, 1;
	not.pred 	%p54, %p53;
	@%p54 bra 	$L__BB1_15;
	add.s32 	%r234, %r510, %r20;
	mul.wide.s32 	%rd50, %r234, 4;
	add.s64 	%rd51, %rd2, %rd50;
	ld.global.u32 	%r235, [%rd51];
	add.s32 	%r236, %r235, %r21;
	mul.wide.s32 	%rd52, %r236, 4;
	add.s64 	%rd53, %rd1, %rd52;
	ld.global.u32 	%r237, [%rd53];
	setp.ge.s32 	%p55, %r237, %r18;
	setp.lt.s32 	%p56, %r237, %r19;
	and.pred  	%p57, %p55, %p56;
	selp.u32 	%r238, 1, 0, %p57;
	add.s32 	%r518, %r518, %r238;
$L__BB1_15:
	sub.s32 	%r50, %r12, %r11;
	sub.s32 	%r240, %r6, %r5;
	setp.gt.s32 	%p58, %r240, %r50;
	selp.b32 	%r523, %r11, %r5, %p58;
	selp.b32 	%r52, %r12, %r6, %p58;
	selp.b32 	%r53, %r5, %r11, %p58;
	selp.b32 	%r54, %r6, %r12, %p58;
	setp.ge.s32 	%p59, %r523, %r52;
	mov.b32 	%r531, 0;
	@%p59 bra 	$L__BB1_27;
	sub.s32 	%r243, %r6, %r5;
	setp.gt.s32 	%p60, %r243, %r50;
	selp.b32 	%r244, %r8, %r2, %p60;
	mul.lo.s32 	%r55, %r244, %r149;
	selp.b32 	%r245, %r2, %r8, %p60;
	mul.lo.s32 	%r56, %r245, %r149;
	sub.s32 	%r57, %r52, %r523;
	sub.s32 	%r246, %r523, %r52;
	setp.gt.u32 	%p61, %r246, -8;
	mov.b32 	%r531, 0;
	@%p61 bra 	$L__BB1_19;
	mov.b32 	%r531, 0;
	mov.u32 	%r521, %r531;
$L__BB1_18:
	.pragma "nounroll";
	add.s32 	%r248, %r523, %r55;
	mul.wide.s32 	%rd54, %r248, 4;
	add.s64 	%rd55, %rd2, %rd54;
	ld.global.u32 	%r249, [%rd55];
	add.s32 	%r250, %r249, %r56;
	mul.wide.s32 	%rd56, %r250, 4;
	add.s64 	%rd57, %rd1, %rd56;
	ld.global.u32 	%r251, [%rd57];
	setp.ge.s32 	%p62, %r251, %r53;
	setp.lt.s32 	%p63, %r251, %r54;
	and.pred  	%p64, %p62, %p63;
	selp.u32 	%r252, 1, 0, %p64;
	add.s32 	%r253, %r531, %r252;
	ld.global.u32 	%r254, [%rd55+4];
	add.s32 	%r255, %r254, %r56;
	mul.wide.s32 	%rd58, %r255, 4;
	add.s64 	%rd59, %rd1, %rd58;
	ld.global.u32 	%r256, [%rd59];
	setp.ge.s32 	%p65, %r256, %r53;
	setp.lt.s32 	%p66, %r256, %r54;
	and.pred  	%p67, %p65, %p66;
	selp.u32 	%r257, 1, 0, %p67;
	add.s32 	%r258, %r253, %r257;
	ld.global.u32 	%r259, [%rd55+8];
	add.s32 	%r260, %r259, %r56;
	mul.wide.s32 	%rd60, %r260, 4;
	add.s64 	%rd61, %rd1, %rd60;
	ld.global.u32 	%r261, [%rd61];
	setp.ge.s32 	%p68, %r261, %r53;
	setp.lt.s32 	%p69, %r261, %r54;
	and.pred  	%p70, %p68, %p69;
	selp.u32 	%r262, 1, 0, %p70;
	add.s32 	%r263, %r258, %r262;
	ld.global.u32 	%r264, [%rd55+12];
	add.s32 	%r265, %r264, %r56;
	mul.wide.s32 	%rd62, %r265, 4;
	add.s64 	%rd63, %rd1, %rd62;
	ld.global.u32 	%r266, [%rd63];
	setp.ge.s32 	%p71, %r266, %r53;
	setp.lt.s32 	%p72, %r266, %r54;
	and.pred  	%p73, %p71, %p72;
	selp.u32 	%r267, 1, 0, %p73;
	add.s32 	%r268, %r263, %r267;
	ld.global.u32 	%r269, [%rd55+16];
	add.s32 	%r270, %r269, %r56;
	mul.wide.s32 	%rd64, %r270, 4;
	add.s64 	%rd65, %rd1, %rd64;
	ld.global.u32 	%r271, [%rd65];
	setp.ge.s32 	%p74, %r271, %r53;
	setp.lt.s32 	%p75, %r271, %r54;
	and.pred  	%p76, %p74, %p75;
	selp.u32 	%r272, 1, 0, %p76;
	add.s32 	%r273, %r268, %r272;
	ld.global.u32 	%r274, [%rd55+20];
	add.s32 	%r275, %r274, %r56;
	mul.wide.s32 	%rd66, %r275, 4;
	add.s64 	%rd67, %rd1, %rd66;
	ld.global.u32 	%r276, [%rd67];
	setp.ge.s32 	%p77, %r276, %r53;
	setp.lt.s32 	%p78, %r276, %r54;
	and.pred  	%p79, %p77, %p78;
	selp.u32 	%r277, 1, 0, %p79;
	add.s32 	%r278, %r273, %r277;
	ld.global.u32 	%r279, [%rd55+24];
	add.s32 	%r280, %r279, %r56;
	mul.wide.s32 	%rd68, %r280, 4;
	add.s64 	%rd69, %rd1, %rd68;
	ld.global.u32 	%r281, [%rd69];
	setp.ge.s32 	%p80, %r281, %r53;
	setp.lt.s32 	%p81, %r281, %r54;
	and.pred  	%p82, %p80, %p81;
	selp.u32 	%r282, 1, 0, %p82;
	add.s32 	%r283, %r278, %r282;
	ld.global.u32 	%r284, [%rd55+28];
	add.s32 	%r285, %r284, %r56;
	mul.wide.s32 	%rd70, %r285, 4;
	add.s64 	%rd71, %rd1, %rd70;
	ld.global.u32 	%r286, [%rd71];
	setp.ge.s32 	%p83, %r286, %r53;
	setp.lt.s32 	%p84, %r286, %r54;
	and.pred  	%p85, %p83, %p84;
	selp.u32 	%r287, 1, 0, %p85;
	add.s32 	%r531, %r283, %r287;
	add.s32 	%r523, %r523, 8;
	add.s32 	%r521, %r521, 8;
	and.b32  	%r288, %r57, -8;
	setp.ne.s32 	%p86, %r521, %r288;
	@%p86 bra 	$L__BB1_18;
$L__BB1_19:
	and.b32  	%r67, %r57, 7;
	setp.eq.s32 	%p87, %r67, 0;
	@%p87 bra 	$L__BB1_27;
	setp.lt.u32 	%p88, %r67, 4;
	@%p88 bra 	$L__BB1_22;
	add.s32 	%r290, %r523, %r55;
	mul.wide.s32 	%rd72, %r290, 4;
	add.s64 	%rd73, %rd2, %rd72;
	ld.global.u32 	%r291, [%rd73];
	add.s32 	%r292, %r291, %r56;
	mul.wide.s32 	%rd74, %r292, 4;
	add.s64 	%rd75, %rd1, %rd74;
	ld.global.u32 	%r293, [%rd75];
	setp.ge.s32 	%p89, %r293, %r53;
	setp.lt.s32 	%p90, %r293, %r54;
	and.pred  	%p91, %p89, %p90;
	selp.u32 	%r294, 1, 0, %p91;
	add.s32 	%r295, %r531, %r294;
	ld.global.u32 	%r296, [%rd73+4];
	add.s32 	%r297, %r296, %r56;
	mul.wide.s32 	%rd76, %r297, 4;
	add.s64 	%rd77, %rd1, %rd76;
	ld.global.u32 	%r298, [%rd77];
	setp.ge.s32 	%p92, %r298, %r53;
	setp.lt.s32 	%p93, %r298, %r54;
	and.pred  	%p94, %p92, %p93;
	selp.u32 	%r299, 1, 0, %p94;
	add.s32 	%r300, %r295, %r299;
	ld.global.u32 	%r301, [%rd73+8];
	add.s32 	%r302, %r301, %r56;
	mul.wide.s32 	%rd78, %r302, 4;
	add.s64 	%rd79, %rd1, %rd78;
	ld.global.u32 	%r303, [%rd79];
	setp.ge.s32 	%p95, %r303, %r53;
	setp.lt.s32 	%p96, %r303, %r54;
	and.pred  	%p97, %p95, %p96;
	selp.u32 	%r304, 1, 0, %p97;
	add.s32 	%r305, %r300, %r304;
	ld.global.u32 	%r306, [%rd73+12];
	add.s32 	%r307, %r306, %r56;
	mul.wide.s32 	%rd80, %r307, 4;
	add.s64 	%rd81, %rd1, %rd80;
	ld.global.u32 	%r308, [%rd81];
	setp.ge.s32 	%p98, %r308, %r53;
	setp.lt.s32 	%p99, %r308, %r54;
	and.pred  	%p100, %p98, %p99;
	selp.u32 	%r309, 1, 0, %p100;
	add.s32 	%r531, %r305, %r309;
	add.s32 	%r523, %r523, 4;
$L__BB1_22:
	and.b32  	%r73, %r57, 3;
	setp.eq.s32 	%p101, %r73, 0;
	@%p101 bra 	$L__BB1_27;
	setp.eq.s32 	%p102, %r73, 1;
	@%p102 bra 	$L__BB1_25;
	add.s32 	%r311, %r523, %r55;
	mul.wide.s32 	%rd82, %r311, 4;
	add.s64 	%rd83, %rd2, %rd82;
	ld.global.u32 	%r312, [%rd83];
	add.s32 	%r313, %r312, %r56;
	mul.wide.s32 	%rd84, %r313, 4;
	add.s64 	%rd85, %rd1, %rd84;
	ld.global.u32 	%r314, [%rd85];
	setp.ge.s32 	%p103, %r314, %r53;
	setp.lt.s32 	%p104, %r314, %r54;
	and.pred  	%p105, %p103, %p104;
	selp.u32 	%r315, 1, 0, %p105;
	add.s32 	%r316, %r531, %r315;
	ld.global.u32 	%r317, [%rd83+4];
	add.s32 	%r318, %r317, %r56;
	mul.wide.s32 	%rd86, %r318, 4;
	add.s64 	%rd87, %rd1, %rd86;
	ld.global.u32 	%r319, [%rd87];
	setp.ge.s32 	%p106, %r319, %r53;
	setp.lt.s32 	%p107, %r319, %r54;
	and.pred  	%p108, %p106, %p107;
	selp.u32 	%r320, 1, 0, %p108;
	add.s32 	%r531, %r316, %r320;
	add.s32 	%r523, %r523, 2;
$L__BB1_25:
	and.b32  	%r321, %r57, 1;
	setp.eq.b32 	%p109, %r321, 1;
	not.pred 	%p110, %p109;
	@%p110 bra 	$L__BB1_27;
	add.s32 	%r322, %r523, %r55;
	mul.wide.s32 	%rd88, %r322, 4;
	add.s64 	%rd89, %rd2, %rd88;
	ld.global.u32 	%r323, [%rd89];
	add.s32 	%r324, %r323, %r56;
	mul.wide.s32 	%rd90, %r324, 4;
	add.s64 	%rd91, %rd1, %rd90;
	ld.global.u32 	%r325, [%rd91];
	setp.ge.s32 	%p111, %r325, %r53;
	setp.lt.s32 	%p112, %r325, %r54;
	and.pred  	%p113, %p111, %p112;
	selp.u32 	%r326, 1, 0, %p113;
	add.s32 	%r531, %r531, %r326;
$L__BB1_27:
	sub.s32 	%r328, %r4, %r3;
	setp.gt.s32 	%p114, %r328, %r50;
	selp.b32 	%r81, %r8, %r2, %p114;
	selp.b32 	%r536, %r11, %r3, %p114;
	selp.b32 	%r83, %r12, %r4, %p114;
	selp.b32 	%r84, %r2, %r8, %p114;
	selp.b32 	%r85, %r3, %r11, %p114;
	selp.b32 	%r86, %r4, %r12, %p114;
	setp.ge.s32 	%p115, %r536, %r83;
	mov.b32 	%r544, 0;
	@%p115 bra 	$L__BB1_39;
	mul.lo.s32 	%r87, %r81, %r149;
	mul.lo.s32 	%r88, %r84, %r149;
	sub.s32 	%r89, %r83, %r536;
	sub.s32 	%r331, %r536, %r83;
	setp.gt.u32 	%p116, %r331, -8;
	mov.b32 	%r544, 0;
	@%p116 bra 	$L__BB1_31;
	mov.b32 	%r544, 0;
	mov.u32 	%r534, %r544;
$L__BB1_30:
	.pragma "nounroll";
	add.s32 	%r333, %r536, %r87;
	mul.wide.s32 	%rd92, %r333, 4;
	add.s64 	%rd93, %rd2, %rd92;
	ld.global.u32 	%r334, [%rd93];
	add.s32 	%r335, %r334, %r88;
	mul.wide.s32 	%rd94, %r335, 4;
	add.s64 	%rd95, %rd1, %rd94;
	ld.global.u32 	%r336, [%rd95];
	setp.ge.s32 	%p117, %r336, %r85;
	setp.lt.s32 	%p118, %r336, %r86;
	and.pred  	%p119, %p117, %p118;
	selp.u32 	%r337, 1, 0, %p119;
	add.s32 	%r338, %r544, %r337;
	ld.global.u32 	%r339, [%rd93+4];
	add.s32 	%r340, %r339, %r88;
	mul.wide.s32 	%rd96, %r340, 4;
	add.s64 	%rd97, %rd1, %rd96;
	ld.global.u32 	%r341, [%rd97];
	setp.ge.s32 	%p120, %r341, %r85;
	setp.lt.s32 	%p121, %r341, %r86;
	and.pred  	%p122, %p120, %p121;
	selp.u32 	%r342, 1, 0, %p122;
	add.s32 	%r343, %r338, %r342;
	ld.global.u32 	%r344, [%rd93+8];
	add.s32 	%r345, %r344, %r88;
	mul.wide.s32 	%rd98, %r345, 4;
	add.s64 	%rd99, %rd1, %rd98;
	ld.global.u32 	%r346, [%rd99];
	setp.ge.s32 	%p123, %r346, %r85;
	setp.lt.s32 	%p124, %r346, %r86;
	and.pred  	%p125, %p123, %p124;
	selp.u32 	%r347, 1, 0, %p125;
	add.s32 	%r348, %r343, %r347;
	ld.global.u32 	%r349, [%rd93+12];
	add.s32 	%r350, %r349, %r88;
	mul.wide.s32 	%rd100, %r350, 4;
	add.s64 	%rd101, %rd1, %rd100;
	ld.global.u32 	%r351, [%rd101];
	setp.ge.s32 	%p126, %r351, %r85;
	setp.lt.s32 	%p127, %r351, %r86;
	and.pred  	%p128, %p126, %p127;
	selp.u32 	%r352, 1, 0, %p128;
	add.s32 	%r353, %r348, %r352;
	ld.global.u32 	%r354, [%rd93+16];
	add.s32 	%r355, %r354, %r88;
	mul.wide.s32 	%rd102, %r355, 4;
	add.s64 	%rd103, %rd1, %rd102;
	ld.global.u32 	%r356, [%rd103];
	setp.ge.s32 	%p129, %r356, %r85;
	setp.lt.s32 	%p130, %r356, %r86;
	and.pred  	%p131, %p129, %p130;
	selp.u32 	%r357, 1, 0, %p131;
	add.s32 	%r358, %r353, %r357;
	ld.global.u32 	%r359, [%rd93+20];
	add.s32 	%r360, %r359, %r88;
	mul.wide.s32 	%rd104, %r360, 4;
	add.s64 	%rd105, %rd1, %rd104;
	ld.global.u32 	%r361, [%rd105];
	setp.ge.s32 	%p132, %r361, %r85;
	setp.lt.s32 	%p133, %r361, %r86;
	and.pred  	%p134, %p132, %p133;
	selp.u32 	%r362, 1, 0, %p134;
	add.s32 	%r363, %r358, %r362;
	ld.global.u32 	%r364, [%rd93+24];
	add.s32 	%r365, %r364, %r88;
	mul.wide.s32 	%rd106, %r365, 4;
	add.s64 	%rd107, %rd1, %rd106;
	ld.global.u32 	%r366, [%rd107];
	setp.ge.s32 	%p135, %r366, %r85;
	setp.lt.s32 	%p136, %r366, %r86;
	and.pred  	%p137, %p135, %p136;
	selp.u32 	%r367, 1, 0, %p137;
	add.s32 	%r368, %r363, %r367;
	ld.global.u32 	%r369, [%rd93+28];
	add.s32 	%r370, %r369, %r88;
	mul.wide.s32 	%rd108, %r370, 4;
	add.s64 	%rd109, %rd1, %rd108;
	ld.global.u32 	%r371, [%rd109];
	setp.ge.s32 	%p138, %r371, %r85;
	setp.lt.s32 	%p139, %r371, %r86;
	and.pred  	%p140, %p138, %p139;
	selp.u32 	%r372, 1, 0, %p140;
	add.s32 	%r544, %r368, %r372;
	add.s32 	%r536, %r536, 8;
	add.s32 	%r534, %r534, 8;
	and.b32  	%r373, %r89, -8;
	setp.ne.s32 	%p141, %r534, %r373;
	@%p141 bra 	$L__BB1_30;
$L__BB1_31:
	and.b32  	%r99, %r89, 7;
	setp.eq.s32 	%p142, %r99, 0;
	@%p142 bra 	$L__BB1_39;
	setp.lt.u32 	%p143, %r99, 4;
	@%p143 bra 	$L__BB1_34;
	add.s32 	%r375, %r536, %r87;
	mul.wide.s32 	%rd110, %r375, 4;
	add.s64 	%rd111, %rd2, %rd110;
	ld.global.u32 	%r376, [%rd111];
	add.s32 	%r377, %r376, %r88;
	mul.wide.s32 	%rd112, %r377, 4;
	add.s64 	%rd113, %rd1, %rd112;
	ld.global.u32 	%r378, [%rd113];
	setp.ge.s32 	%p144, %r378, %r85;
	setp.lt.s32 	%p145, %r378, %r86;
	and.pred  	%p146, %p144, %p145;
	selp.u32 	%r379, 1, 0, %p146;
	add.s32 	%r380, %r544, %r379;
	ld.global.u32 	%r381, [%rd111+4];
	add.s32 	%r382, %r381, %r88;
	mul.wide.s32 	%rd114, %r382, 4;
	add.s64 	%rd115, %rd1, %rd114;
	ld.global.u32 	%r383, [%rd115];
	setp.ge.s32 	%p147, %r383, %r85;
	setp.lt.s32 	%p148, %r383, %r86;
	and.pred  	%p149, %p147, %p148;
	selp.u32 	%r384, 1, 0, %p149;
	add.s32 	%r385, %r380, %r384;
	ld.global.u32 	%r386, [%rd111+8];
	add.s32 	%r387, %r386, %r88;
	mul.wide.s32 	%rd116, %r387, 4;
	add.s64 	%rd117, %rd1, %rd116;
	ld.global.u32 	%r388, [%rd117];
	setp.ge.s32 	%p150, %r388, %r85;
	setp.lt.s32 	%p151, %r388, %r86;
	and.pred  	%p152, %p150, %p151;
	selp.u32 	%r389, 1, 0, %p152;
	add.s32 	%r390, %r385, %r389;
	ld.global.u32 	%r391, [%rd111+12];
	add.s32 	%r392, %r391, %r88;
	mul.wide.s32 	%rd118, %r392, 4;
	add.s64 	%rd119, %rd1, %rd118;
	ld.global.u32 	%r393, [%rd119];
	setp.ge.s32 	%p153, %r393, %r85;
	setp.lt.s32 	%p154, %r393, %r86;
	and.pred  	%p155, %p153, %p154;
	selp.u32 	%r394, 1, 0, %p155;
	add.s32 	%r544, %r390, %r394;
	add.s32 	%r536, %r536, 4;
$L__BB1_34:
	and.b32  	%r105, %r89, 3;
	setp.eq.s32 	%p156, %r105, 0;
	@%p156 bra 	$L__BB1_39;
	setp.eq.s32 	%p157, %r105, 1;
	@%p157 bra 	$L__BB1_37;
	add.s32 	%r396, %r536, %r87;
	mul.wide.s32 	%rd120, %r396, 4;
	add.s64 	%rd121, %rd2, %rd120;
	ld.global.u32 	%r397, [%rd121];
	add.s32 	%r398, %r397, %r88;
	mul.wide.s32 	%rd122, %r398, 4;
	add.s64 	%rd123, %rd1, %rd122;
	ld.global.u32 	%r399, [%rd123];
	setp.ge.s32 	%p158, %r399, %r85;
	setp.lt.s32 	%p159, %r399, %r86;
	and.pred  	%p160, %p158, %p159;
	selp.u32 	%r400, 1, 0, %p160;
	add.s32 	%r401, %r544, %r400;
	ld.global.u32 	%r402, [%rd121+4];
	add.s32 	%r403, %r402, %r88;
	mul.wide.s32 	%rd124, %r403, 4;
	add.s64 	%rd125, %rd1, %rd124;
	ld.global.u32 	%r404, [%rd125];
	setp.ge.s32 	%p161, %r404, %r85;
	setp.lt.s32 	%p162, %r404, %r86;
	and.pred  	%p163, %p161, %p162;
	selp.u32 	%r405, 1, 0, %p163;
	add.s32 	%r544, %r401, %r405;
	add.s32 	%r536, %r536, 2;
$L__BB1_37:
	and.b32  	%r406, %r89, 1;
	setp.eq.b32 	%p164, %r406, 1;
	not.pred 	%p165, %p164;
	@%p165 bra 	$L__BB1_39;
	add.s32 	%r407, %r536, %r87;
	mul.wide.s32 	%rd126, %r407, 4;
	add.s64 	%rd127, %rd2, %rd126;
	ld.global.u32 	%r408, [%rd127];
	add.s32 	%r409, %r408, %r88;
	mul.wide.s32 	%rd128, %r409, 4;
	add.s64 	%rd129, %rd1, %rd128;
	ld.global.u32 	%r410, [%rd129];
	setp.ge.s32 	%p166, %r410, %r85;
	setp.lt.s32 	%p167, %r410, %r86;
	and.pred  	%p168, %p166, %p167;
	selp.u32 	%r411, 1, 0, %p168;
	add.s32 	%r544, %r544, %r411;
$L__BB1_39:
	sub.s32 	%r413, %r6, %r5;
	setp.gt.s32 	%p169, %r413, %r13;
	selp.b32 	%r113, %r8, %r2, %p169;
	selp.b32 	%r549, %r9, %r5, %p169;
	selp.b32 	%r115, %r10, %r6, %p169;
	selp.b32 	%r116, %r2, %r8, %p169;
	selp.b32 	%r117, %r5, %r9, %p169;
	selp.b32 	%r118, %r6, %r10, %p169;
	setp.ge.s32 	%p170, %r549, %r115;
	mov.b32 	%r557, 0;
	@%p170 bra 	$L__BB1_51;
	mul.lo.s32 	%r119, %r113, %r149;
	mul.lo.s32 	%r120, %r116, %r149;
	sub.s32 	%r121, %r115, %r549;
	sub.s32 	%r416, %r549, %r115;
	setp.gt.u32 	%p171, %r416, -8;
	mov.b32 	%r557, 0;
	@%p171 bra 	$L__BB1_43;
	mov.b32 	%r557, 0;
	mov.u32 	%r547, %r557;
$L__BB1_42:
	.pragma "nounroll";
	add.s32 	%r418, %r549, %r119;
	mul.wide.s32 	%rd130, %r418, 4;
	add.s64 	%rd131, %rd2, %rd130;
	ld.global.u32 	%r419, [%rd131];
	add.s32 	%r420, %r419, %r120;
	mul.wide.s32 	%rd132, %r420, 4;
	add.s64 	%rd133, %rd1, %rd132;
	ld.global.u32 	%r421, [%rd133];
	setp.ge.s32 	%p172, %r421, %r117;
	setp.lt.s32 	%p173, %r421, %r118;
	and.pred  	%p174, %p172, %p173;
	selp.u32 	%r422, 1, 0, %p174;
	add.s32 	%r423, %r557, %r422;
	ld.global.u32 	%r424, [%rd131+4];
	add.s32 	%r425, %r424, %r120;
	mul.wide.s32 	%rd134, %r425, 4;
	add.s64 	%rd135, %rd1, %rd134;
	ld.global.u32 	%r426, [%rd135];
	setp.ge.s32 	%p175, %r426, %r117;
	setp.lt.s32 	%p176, %r426, %r118;
	and.pred  	%p177, %p175, %p176;
	selp.u32 	%r427, 1, 0, %p177;
	add.s32 	%r428, %r423, %r427;
	ld.global.u32 	%r429, [%rd131+8];
	add.s32 	%r430, %r429, %r120;
	mul.wide.s32 	%rd136, %r430, 4;
	add.s64 	%rd137, %rd1, %rd136;
	ld.global.u32 	%r431, [%rd137];
	setp.ge.s32 	%p178, %r431, %r117;
	setp.lt.s32 	%p179, %r431, %r118;
	and.pred  	%p180, %p178, %p179;
	selp.u32 	%r432, 1, 0, %p180;
	add.s32 	%r433, %r428, %r432;
	ld.global.u32 	%r434, [%rd131+12];
	add.s32 	%r435, %r434, %r120;
	mul.wide.s32 	%rd138, %r435, 4;
	add.s64 	%rd139, %rd1, %rd138;
	ld.global.u32 	%r436, [%rd139];
	setp.ge.s32 	%p181, %r436, %r117;
	setp.lt.s32 	%p182, %r436, %r118;
	and.pred  	%p183, %p181, %p182;
	selp.u32 	%r437, 1, 0, %p183;
	add.s32 	%r438, %r433, %r437;
	ld.global.u32 	%r439, [%rd131+16];
	add.s32 	%r440, %r439, %r120;
	mul.wide.s32 	%rd140, %r440, 4;
	add.s64 	%rd141, %rd1, %rd140;
	ld.global.u32 	%r441, [%rd141];
	setp.ge.s32 	%p184, %r441, %r117;
	setp.lt.s32 	%p185, %r441, %r118;
	and.pred  	%p186, %p184, %p185;
	selp.u32 	%r442, 1, 0, %p186;
	add.s32 	%r443, %r438, %r442;
	ld.global.u32 	%r444, [%rd131+20];
	add.s32 	%r445, %r444, %r120;
	mul.wide.s32 	%rd142, %r445, 4;
	add.s64 	%rd143, %rd1, %rd142;
	ld.global.u32 	%r446, [%rd143];
	setp.ge.s32 	%p187, %r446, %r117;
	setp.lt.s32 	%p188, %r446, %r118;
	and.pred  	%p189, %p187, %p188;
	selp.u32 	%r447, 1, 0, %p189;
	add.s32 	%r448, %r443, %r447;
	ld.global.u32 	%r449, [%rd131+24];
	add.s32 	%r450, %r449, %r120;
	mul.wide.s32 	%rd144, %r450, 4;
	add.s64 	%rd145, %rd1, %rd144;
	ld.global.u32 	%r451, [%rd145];
	setp.ge.s32 	%p190, %r451, %r117;
	setp.lt.s32 	%p191, %r451, %r118;
	and.pred  	%p192, %p190, %p191;
	selp.u32 	%r452, 1, 0, %p192;
	add.s32 	%r453, %r448, %r452;
	ld.global.u32 	%r454, [%rd131+28];
	add.s32 	%r455, %r454, %r120;
	mul.wide.s32 	%rd146, %r455, 4;
	add.s64 	%rd147, %rd1, %rd146;
	ld.global.u32 	%r456, [%rd147];
	setp.ge.s32 	%p193, %r456, %r117;
	setp.lt.s32 	%p194, %r456, %r118;
	and.pred  	%p195, %p193, %p194;
	selp.u32 	%r457, 1, 0, %p195;
	add.s32 	%r557, %r453, %r457;
	add.s32 	%r549, %r549, 8;
	add.s32 	%r547, %r547, 8;
	and.b32  	%r458, %r121, -8;
	setp.ne.s32 	%p196, %r547, %r458;
	@%p196 bra 	$L__BB1_42;
$L__BB1_43:
	and.b32  	%r131, %r121, 7;
	setp.eq.s32 	%p197, %r131, 0;
	@%p197 bra 	$L__BB1_51;
	and.b32  	%r132, %r121, 3;
	setp.lt.u32 	%p198, %r131, 4;
	@%p198 bra 	$L__BB1_46;
	add.s32 	%r460, %r549, %r119;
	mul.wide.s32 	%rd148, %r460, 4;
	add.s64 	%rd149, %rd2, %rd148;
	ld.global.u32 	%r461, [%rd149];
	add.s32 	%r462, %r461, %r120;
	mul.wide.s32 	%rd150, %r462, 4;
	add.s64 	%rd151, %rd1, %rd150;
	ld.global.u32 	%r463, [%rd151];
	setp.ge.s32 	%p199, %r463, %r117;
	setp.lt.s32 	%p200, %r463, %r118;
	and.pred  	%p201, %p199, %p200;
	selp.u32 	%r464, 1, 0, %p201;
	add.s32 	%r465, %r557, %r464;
	ld.global.u32 	%r466, [%rd149+4];
	add.s32 	%r467, %r466, %r120;
	mul.wide.s32 	%rd152, %r467, 4;
	add.s64 	%rd153, %rd1, %rd152;
	ld.global.u32 	%r468, [%rd153];
	setp.ge.s32 	%p202, %r468, %r117;
	setp.lt.s32 	%p203, %r468, %r118;
	and.pred  	%p204, %p202, %p203;
	selp.u32 	%r469, 1, 0, %p204;
	add.s32 	%r470, %r465, %r469;
	ld.global.u32 	%r471, [%rd149+8];
	add.s32 	%r472, %r471, %r120;
	mul.wide.s32 	%rd154, %r472, 4;
	add.s64 	%rd155, %rd1, %rd154;
	ld.global.u32 	%r473, [%rd155];
	setp.ge.s32 	%p205, %r473, %r117;
	setp.lt.s32 	%p206, %r473, %r118;
	and.pred  	%p207, %p205, %p206;
	selp.u32 	%r474, 1, 0, %p207;
	add.s32 	%r475, %r470, %r474;
	ld.global.u32 	%r476, [%rd149+12];
	add.s32 	%r477, %r476, %r120;
	mul.wide.s32 	%rd156, %r477, 4;
	add.s64 	%rd157, %rd1, %rd156;
	ld.global.u32 	%r478, [%rd157];
	setp.ge.s32 	%p208, %r478, %r117;
	setp.lt.s32 	%p209, %r478, %r118;
	and.pred  	%p210, %p208, %p209;
	selp.u32 	%r479, 1, 0, %p210;
	add.s32 	%r557, %r475, %r479;
	add.s32 	%r549, %r549, 4;
$L__BB1_46:
	setp.eq.s32 	%p211, %r132, 0;
	@%p211 bra 	$L__BB1_51;
	setp.eq.s32 	%p212, %r132, 1;
	@%p212 bra 	$L__BB1_49;
	add.s32 	%r481, %r549, %r119;
	mul.wide.s32 	%rd158, %r481, 4;
	add.s64 	%rd159, %rd2, %rd158;
	ld.global.u32 	%r482, [%rd159];
	add.s32 	%r483, %r482, %r120;
	mul.wide.s32 	%rd160, %r483, 4;
	add.s64 	%rd161, %rd1, %rd160;
	ld.global.u32 	%r484, [%rd161];
	setp.ge.s32 	%p213, %r484, %r117;
	setp.lt.s32 	%p214, %r484, %r118;
	and.pred  	%p215, %p213, %p214;
	selp.u32 	%r485, 1, 0, %p215;
	add.s32 	%r486, %r557, %r485;
	ld.global.u32 	%r487, [%rd159+4];
	add.s32 	%r488, %r487, %r120;
	mul.wide.s32 	%rd162, %r488, 4;
	add.s64 	%rd163, %rd1, %rd162;
	ld.global.u32 	%r489, [%rd163];
	setp.ge.s32 	%p216, %r489, %r117;
	setp.lt.s32 	%p217, %r489, %r118;
	and.pred  	%p218, %p216, %p217;
	selp.u32 	%r490, 1, 0, %p218;
	add.s32 	%r557, %r486, %r490;
	add.s32 	%r549, %r549, 2;
$L__BB1_49:
	and.b32  	%r491, %r121, 1;
	setp.eq.b32 	%p219, %r491, 1;
	not.pred 	%p220, %p219;
	@%p220 bra 	$L__BB1_51;
	add.s32 	%r492, %r549, %r119;
	mul.wide.s32 	%rd164, %r492, 4;
	add.s64 	%rd165, %rd2, %rd164;
	ld.global.u32 	%r493, [%rd165];
	add.s32 	%r494, %r493, %r120;
	mul.wide.s32 	%rd166, %r494, 4;
	add.s64 	%rd167, %rd1, %rd166;
	ld.global.u32 	%r495, [%rd167];
	setp.ge.s32 	%p221, %r495, %r117;
	setp.lt.s32 	%p222, %r495, %r118;
	and.pred  	%p223, %p221, %p222;
	selp.u32 	%r496, 1, 0, %p223;
	add.s32 	%r557, %r557, %r496;
$L__BB1_51:
	add.s32 	%r145, %r531, %r518;
	setp.lt.u32 	%p224, %r145, 2;
	mov.f64 	%fd17, 0d0000000000000000;
	@%p224 bra 	$L__BB1_53;
	mul.lo.s32 	%r497, %r531, %r518;
	add.s32 	%r498, %r145, -2;
	mul.lo.s32 	%r499, %r497, %r498;
	cvt.rn.f64.s32 	%fd11, %r499;
	mul.f64 	%fd17, %fd11, 0d3FE0000000000000;
$L__BB1_53:
	add.s32 	%r146, %r557, %r544;
	setp.lt.u32 	%p225, %r146, 2;
	mov.f64 	%fd18, 0d0000000000000000;
	@%p225 bra 	$L__BB1_55;
	mul.lo.s32 	%r500, %r557, %r544;
	add.s32 	%r501, %r146, -2;
	mul.lo.s32 	%r502, %r500, %r501;
	cvt.rn.f64.s32 	%fd13, %r502;
	mul.f64 	%fd18, %fd13, 0d3FE0000000000000;
$L__BB1_55:
	add.f64 	%fd14, %fd17, %fd18;
	mul.wide.u32 	%rd168, %r504, 4;
	add.s64 	%rd169, %rd3, %rd168;
	ld.global.u32 	%r503, [%rd169];
	cvt.rn.f64.s32 	%fd15, %r503;
	fma.rn.f64 	%fd19, %fd14, %fd15, %fd19;
	add.s32 	%r504, %r504, 1;
	setp.ne.s32 	%p226, %r504, %r148;
	@%p226 bra 	$L__BB1_3;
$L__BB1_56:
	ld.param.u64 	%rd174, [calculateCompactWeightsKernel_param_3];
	cvta.to.global.u64 	%rd170, %rd174;
	mul.wide.s32 	%rd171, %r1, 8;
	add.s64 	%rd172, %rd170, %rd171;
	st.global.f64 	[%rd172], %fd19;
$L__BB1_57:
	ret;

}


// ===== COMPILED SASS (sm_100) =====

	.target	sm_100

	.elftype	@"ET_EXEC"


//--------------------- .note.nv.tkinfo           --------------------------
	.section	.note.nv.tkinfo,"",@"SHT_NOTE"
	.sectionflags	@"SHF_NOTE_NV_TKINFO"
	.tkinfo
        /*0018*/ 	.word	0x00000002
        /*0030*/ 	.string	""
        /*0030*/ 	.string	"ptxas"
        /*0030*/ 	.string	"Cuda compilation tools, release 13.0, V13.0.88"
        /*0030*/ 	.string	"Build cuda_13.0.r13.0/compiler.36424714_0"
        /*0030*/ 	.string	"-arch sm_100 -m 64 "



//--------------------- .note.nv.cuinfo           --------------------------
	.section	.note.nv.cuinfo,"",@"SHT_NOTE"
	.sectionflags	@"SHF_NOTE_NV_CUINFO"
        /*0018*/ 	.short	0x0002
        /*001a*/ 	.short	0x0064
        /*001c*/ 	.short	0x0082
	.zero		2


//--------------------- .nv.info                  --------------------------
	.section	.nv.info,"",@"SHT_CUDA_INFO"
	.align	4


	//----- nvinfo : EIATTR_REGCOUNT
	.align		4
        /*0000*/ 	.byte	0x04, 0x2f
        /*0002*/ 	.short	(.L_1 - .L_0)
	.align		4
.L_0:
        /*0004*/ 	.word	index@(_Z22calculateWeightsKernelP11BipartitionS0_PiPdii)
        /*0008*/ 	.word	0x00000028


	//----- nvinfo : EIATTR_FRAME_SIZE
	.align		4
.L_1:
        /*000c*/ 	.byte	0x04, 0x11
        /*000e*/ 	.short	(.L_3 - .L_2)
	.align		4
.L_2:
        /*0010*/ 	.word	index@(_Z22calculateWeightsKernelP11BipartitionS0_PiPdii)
        /*0014*/ 	.word	0x00000000


	//----- nvinfo : EIATTR_REGCOUNT
	.align		4
.L_3:
        /*0018*/ 	.byte	0x04, 0x2f
        /*001a*/ 	.short	(.L_5 - .L_4)
	.align		4
.L_4:
        /*001c*/ 	.word	index@(calculateCompactWeightsKernel)
        /*0020*/ 	.word	0x00000020


	//----- nvinfo : EIATTR_FRAME_SIZE
	.align		4
.L_5:
        /*0024*/ 	.byte	0x04, 0x11
        /*0026*/ 	.short	(.L_7 - .L_6)
	.align		4
.L_6:
        /*0028*/ 	.word	index@(calculateCompactWeightsKernel)
        /*002c*/ 	.word	0x00000000


	//----- nvinfo : EIATTR_MIN_STACK_SIZE
	.align		4
.L_7:
        /*0030*/ 	.byte	0x04, 0x12
        /*0032*/ 	.short	(.L_9 - .L_8)
	.align		4
.L_8:
        /*0034*/ 	.word	index@(calculateCompactWeightsKernel)
        /*0038*/ 	.word	0x00000000


	//----- nvinfo : EIATTR_MIN_STACK_SIZE
	.align		4
.L_9:
        /*003c*/ 	.byte	0x04, 0x12
        /*003e*/ 	.short	(.L_11 - .L_10)
	.align		4
.L_10:
        /*0040*/ 	.word	index@(_Z22calculateWeightsKernelP11BipartitionS0_PiPdii)
        /*0044*/ 	.word	0x00000000
.L_11:


//--------------------- .nv.compat                --------------------------
	.section	.nv.compat,"",@"SHT_CUDA_COMPAT_INFO"
	.align	4
        /*0000*/ 	.byte	0x02, 0x09, 0x00, 0x00, 0x02, 0x02, 0x01, 0x00, 0x02, 0x05, 0x05, 0x00, 0x03, 0x07, 0x01, 0x01
        /*0010*/ 	.byte	0x02, 0x03, 0x00, 0x00, 0x02, 0x06, 0x01, 0x00, 0x04, 0x0b, 0x08, 0x00, 0x01, 0x00, 0x00, 0x00
        /*0020*/ 	.byte	0x00, 0x00, 0x00, 0x00


//--------------------- .nv.info.calculateCompactWeightsKernel --------------------------
	.section	.nv.info.calculateCompactWeightsKernel,"",@"SHT_CUDA_INFO"
	.sectionflags	@""
	.align	4


	//----- nvinfo : EIATTR_CUDA_API_VERSION
	.align		4
        /*0000*/ 	.byte	0x04, 0x37
        /*0002*/ 	.short	(.L_13 - .L_12)
.L_12:
        /*0004*/ 	.word	0x00000082


	//----- nvinfo : EIATTR_KPARAM_INFO
	.align		4
.L_13:
        /*0008*/ 	.byte	0x04, 0x17
        /*000a*/ 	.short	(.L_15 - .L_14)
.L_14:
        /*000c*/ 	.word	0x00000000
        /*0010*/ 	.short	0x0008
        /*0012*/ 	.short	0x0038
        /*0014*/ 	.byte	0x00, 0xf0, 0x11, 0x00


	//----- nvinfo : EIATTR_KPARAM_INFO
	.align		4
.L_15:
        /*0018*/ 	.byte	0x04, 0x17
        /*001a*/ 	.short	(.L_17 - .L_16)
.L_16:
        /*001c*/ 	.word	0x00000000
        /*0020*/ 	.short	0x0007
        /*0022*/ 	.short	0x0034
        /*0024*/ 	.byte	0x00, 0xf0, 0x11, 0x00


	//----- nvinfo : EIATTR_KPARAM_INFO
	.align		4
.L_17:
        /*0028*/ 	.byte	0x04, 0x17
        /*002a*/ 	.short	(.L_19 - .L_18)
.L_18:
        /*002c*/ 	.word	0x00000000
        /*0030*/ 	.short	0x0006
        /*0032*/ 	.short	0x0030
        /*0034*/ 	.byte	0x00, 0xf0, 0x11, 0x00


	//----- nvinfo : EIATTR_KPARAM_INFO
	.align		4
.L_19:
        /*0038*/ 	.byte	0x04, 0x17
        /*003a*/ 	.short	(.L_21 - .L_20)
.L_20:
        /*003c*/ 	.word	0x00000000
        /*0040*/ 	.short	0x0005
        /*0042*/ 	.short	0x0028
        /*0044*/ 	.byte	0x00, 0xf5, 0x21, 0x00


	//----- nvinfo : EIATTR_KPARAM_INFO
	.align		4
.L_21:
        /*0048*/ 	.byte	0x04, 0x17
        /*004a*/ 	.short	(.L_23 - .L_22)
.L_22:
        /*004c*/ 	.word	0x00000000
        /*0050*/ 	.short	0x0004
        /*0052*/ 	.short	0x0020
        /*0054*/ 	.byte	0x00, 0xf5, 0x21, 0x00


	//----- nvinfo : EIATTR_KPARAM_INFO
	.align		4
.L_23:
        /*0058*/ 	.byte	0x04, 0x17
        /*005a*/ 	.short	(.L_25 - .L_24)
.L_24:
        /*005c*/ 	.word	0x00000000
        /*0060*/ 	.short	0x0003
        /*0062*/ 	.short	0x0018
        /*0064*/ 	.byte	0x00, 0xf5, 0x21, 0x00


	//----- nvinfo : EIATTR_KPARAM_INFO
	.align		4
.L_25:
        /*0068*/ 	.byte	0x04, 0x17
        /*006a*/ 	.short	(.L_27 - .L_26)
.L_26:
        /*006c*/ 	.word	0x00000000
        /*0070*/ 	.short	0x0002
        /*0072*/ 	.short	0x0010
        /*0074*/ 	.byte	0x00, 0xf5, 0x21, 0x00


	//----- nvinfo : EIATTR_KPARAM_INFO
	.align		4
.L_27:
        /*0078*/ 	.byte	0x04, 0x17
        /*007a*/ 	.short	(.L_29 - .L_28)
.L_28:
        /*007c*/ 	.word	0x00000000
        /*0080*/ 	.short	0x0001
        /*0082*/ 	.short	0x0008
        /*0084*/ 	.byte	0x00, 0xf5, 0x21, 0x00


	//----- nvinfo : EIATTR_KPARAM_INFO
	.align		4
.L_29:
        /*0088*/ 	.byte	0x04, 0x17
        /*008a*/ 	.short	(.L_31 - .L_30)
.L_30:
        /*008c*/ 	.word	0x00000000
        /*0090*/ 	.short	0x0000
        /*0092*/ 	.short	0x0000
        /*0094*/ 	.byte	0x00, 0xf5, 0x21, 0x00


	//----- nvinfo : EIATTR_SPARSE_MMA_MASK
	.align		4
.L_31:
        /*0098*/ 	.byte	0x03, 0x50
        /*009a*/ 	.short	0x0000


	//----- nvinfo : EIATTR_MAXREG_COUNT
	.align		4
        /*009c*/ 	.byte	0x03, 0x1b
        /*009e*/ 	.short	0x00ff


	//----- nvinfo : EIATTR_MERCURY_ISA_VERSION
	.align		4
        /*00a0*/ 	.byte	0x03, 0x5f
        /*00a2*/ 	.short	0x0101


	//----- nvinfo : EIATTR_VRC_CTA_INIT_COUNT
	.align		4
        /*00a4*/ 	.byte	0x02, 0x4a
	.zero		1
	.zero		1


	//----- nvinfo : EIATTR_EXIT_INSTR_OFFSETS
	.align		4
        /*00a8*/ 	.byte	0x04, 0x1c
        /*00aa*/ 	.short	(.L_33 - .L_32)


	//   ....[0]....
.L_32:
        /*00ac*/ 	.word	0x00000070


	//   ....[1]....
        /*00b0*/ 	.word	0x00003360


	//----- nvinfo : EIATTR_CRS_STACK_SIZE
	.align		4
.L_33:
        /*00b4*/ 	.byte	0x04, 0x1e
        /*00b6*/ 	.short	(.L_35 - .L_34)
.L_34:
        /*00b8*/ 	.word	0x00000000


	//----- nvinfo : EIATTR_CBANK_PARAM_SIZE
	.align		4
.L_35:
        /*00bc*/ 	.byte	0x03, 0x19
        /*00be*/ 	.short	0x003c


	//----- nvinfo : EIATTR_PARAM_CBANK
	.align		4
        /*00c0*/ 	.byte	0x04, 0x0a
        /*00c2*/ 	.short	(.L_37 - .L_36)
	.align		4
.L_36:
        /*00c4*/ 	.word	index@(.nv.constant0.calculateCompactWeightsKernel)
        /*00c8*/ 	.short	0x0380
        /*00ca*/ 	.short	0x003c


	//----- nvinfo : EIATTR_SW_WAR
	.align		4
.L_37:
        /*00cc*/ 	.byte	0x04, 0x36
        /*00ce*/ 	.short	(.L_39 - .L_38)
.L_38:
        /*00d0*/ 	.word	0x00000008
.L_39:


//--------------------- .nv.info._Z22calculateWeightsKernelP11BipartitionS0_PiPdii --------------------------
	.section	.nv.info._Z22calculateWeightsKernelP11BipartitionS0_PiPdii,"",@"SHT_CUDA_INFO"
	.sectionflags	@""
	.align	4


	//----- nvinfo : EIATTR_CUDA_API_VERSION
	.align		4
        /*0000*/ 	.byte	0x04, 0x37
        /*0002*/ 	.short	(.L_41 - .L_40)
.L_40:
        /*0004*/ 	.word	0x00000082


	//----- nvinfo : EIATTR_KPARAM_INFO
	.align		4
.L_41:
        /*0008*/ 	.byte	0x04, 0x17
        /*000a*/ 	.short	(.L_43 - .L_42)
.L_42:
        /*000c*/ 	.word	0x00000000
        /*0010*/ 	.short	0x0005
        /*0012*/ 	.short	0x0024
        /*0014*/ 	.byte	0x00, 0xf0, 0x11, 0x00


	//----- nvinfo : EIATTR_KPARAM_INFO
	.align		4
.L_43:
        /*0018*/ 	.byte	0x04, 0x17
        /*001a*/ 	.short	(.L_45 - .L_44)
.L_44:
        /*001c*/ 	.word	0x00000000
        /*0020*/ 	.short	0x0004
        /*0022*/ 	.short	0x0020
        /*0024*/ 	.byte	0x00, 0xf0, 0x11, 0x00


	//----- nvinfo : EIATTR_KPARAM_INFO
	.align		4
.L_45:
        /*0028*/ 	.byte	0x04, 0x17
        /*002a*/ 	.short	(.L_47 - .L_46)
.L_46:
        /*002c*/ 	.word	0x00000000
        /*0030*/ 	.short	0x0003
        /*0032*/ 	.short	0x0018
        /*0034*/ 	.byte	0x00, 0xf5, 0x21, 0x00


	//----- nvinfo : EIATTR_KPARAM_INFO
	.align		4
.L_47:
        /*0038*/ 	.byte	0x04, 0x17
        /*003a*/ 	.short	(.L_49 - .L_48)
.L_48:
        /*003c*/ 	.word	0x00000000
        /*0040*/ 	.short	0x0002
        /*0042*/ 	.short	0x0010
        /*0044*/ 	.byte	0x00, 0xf5, 0x21, 0x00


	//----- nvinfo : EIATTR_KPARAM_INFO
	.align		4
.L_49:
        /*0048*/ 	.byte	0x04, 0x17
        /*004a*/ 	.short	(.L_51 - .L_50)
.L_50:
        /*004c*/ 	.word	0x00000000
        /*0050*/ 	.short	0x0001
        /*0052*/ 	.short	0x0008
        /*0054*/ 	.byte	0x00, 0xf5, 0x21, 0x00


	//----- nvinfo : EIATTR_KPARAM_INFO
	.align		4
.L_51:
        /*0058*/ 	.byte	0x04, 0x17
        /*005a*/ 	.short	(.L_53 - .L_52)
.L_52:
        /*005c*/ 	.word	0x00000000
        /*0060*/ 	.short	0x0000
        /*0062*/ 	.short	0x0000
        /*0064*/ 	.byte	0x00, 0xf5, 0x21, 0x00


	//----- nvinfo : EIATTR_SPARSE_MMA_MASK
	.align		4
.L_53:
        /*0068*/ 	.byte	0x03, 0x50
        /*006a*/ 	.short	0x0000


	//----- nvinfo : EIATTR_MAXREG_COUNT
	.align		4
        /*006c*/ 	.byte	0x03, 0x1b
        /*006e*/ 	.short	0x00ff


	//----- nvinfo : EIATTR_MERCURY_ISA_VERSION
	.align		4
        /*0070*/ 	.byte	0x03, 0x5f
        /*0072*/ 	.short	0x0101


	//----- nvinfo : EIATTR_VRC_CTA_INIT_COUNT
	.align		4
        /*0074*/ 	.byte	0x02, 0x4a
	.zero		1
	.zero		1


	//----- nvinfo : EIATTR_EXIT_INSTR_OFFSETS
	.align		4
        /*0078*/ 	.byte	0x04, 0x1c
        /*007a*/ 	.short	(.L_55 - .L_54)


	//   ....[0]....
.L_54:
        /*007c*/ 	.word	0x00000070


	//   ....[1]....
        /*0080*/ 	.word	0x000046b0


	//----- nvinfo : EIATTR_CRS_STACK_SIZE
	.align		4
.L_55:
        /*0084*/ 	.byte	0x04, 0x1e
        /*0086*/ 	.short	(.L_57 - .L_56)
.L_56:
        /*0088*/ 	.word	0x00000000


	//----- nvinfo : EIATTR_CBANK_PARAM_SIZE
	.align		4
.L_57:
        /*008c*/ 	.byte	0x03, 0x19
        /*008e*/ 	.short	0x0028


	//----- nvinfo : EIATTR_PARAM_CBANK
	.align		4
        /*0090*/ 	.byte	0x04, 0x0a
        /*0092*/ 	.short	(.L_59 - .L_58)
	.align		4
.L_58:
        /*0094*/ 	.word	index@(.nv.constant0._Z22calculateWeightsKernelP11BipartitionS0_PiPdii)
        /*0098*/ 	.short	0x0380
        /*009a*/ 	.short	0x0028


	//----- nvinfo : EIATTR_SW_WAR
	.align		4
.L_59:
        /*009c*/ 	.byte	0x04, 0x36
        /*009e*/ 	.short	(.L_61 - .L_60)
.L_60:
        /*00a0*/ 	.word	0x00000008
.L_61:


//--------------------- .nv.callgraph             --------------------------
	.section	.nv.callgraph,"",@"SHT_CUDA_CALLGRAPH"
	.align	4
	.sectionentsize	8
	.align		4
        /*0000*/ 	.word	0x00000000
	.align		4
        /*0004*/ 	.word	0xffffffff
	.align		4
        /*0008*/ 	.word	0x00000000
	.align		4
        /*000c*/ 	.word	0xfffffffe
	.align		4
        /*0010*/ 	.word	0x00000000
	.align		4
        /*0014*/ 	.word	0xfffffffd
	.align		4
        /*0018*/ 	.word	0x00000000
	.align		4
        /*001c*/ 	.word	0xfffffffc


//--------------------- .text.calculateCompactWeightsKernel --------------------------
	.section	.text.calculateCompactWeightsKernel,"ax",@progbits
	.align	128
        .global         calculateCompactWeightsKernel
        .type           calculateCompactWeightsKernel,@function
        .size           calculateCompactWeightsKernel,(.L_x_82 - calculateCompactWeightsKernel)
        .other          calculateCompactWeightsKernel,@"STO_CUDA_ENTRY STV_DEFAULT"
calculateCompactWeightsKernel:
.text.calculateCompactWeightsKernel:
[----:B------:R-:W-:Y:S01]  /*0000*/  LDC R1, c[0x0][0x37c] ;  /* 0x0000df00ff017b82 */ /* 0x000fe20000000800 */
[----:B------:R-:W0:Y:S07]  /*0010*/  S2R R3, SR_TID.X ;  /* 0x0000000000037919 */ /* 0x000e2e0000002100 */
[----:B------:R-:W0:Y:S01]  /*0020*/  S2UR UR4, SR_CTAID.X ;  /* 0x00000000000479c3 */ /* 0x000e220000002500 */
[----:B------:R-:W1:Y:S07]  /*0030*/  LDCU UR5, c[0x0][0x3b0] ;  /* 0x00007600ff0577ac */ /* 0x000e6e0008000800 */
[----:B------:R-:W0:Y:S02]  /*0040*/  LDC R0, c[0x0][0x360] ;  /* 0x0000d800ff007b82 */ /* 0x000e240000000800 */
[----:B0-----:R-:W-:-:S05]  /*0050*/  IMAD R0, R0, UR4, R3 ;  /* 0x0000000400007c24 */ /* 0x001fca000f8e0203 */
[----:B-1----:R-:W-:-:S13]  /*0060*/  ISETP.GE.AND P0, PT, R0, UR5, PT ;  /* 0x0000000500007c0c */ /* 0x002fda000bf06270 */
[----:B------:R-:W-:Y:S05]  /*0070*/  @P0 EXIT ;  /* 0x000000000000094d */ /* 0x000fea0003800000 */
[----:B------:R-:W0:Y:S01]  /*0080*/  LDCU UR4, c[0x0][0x3b4] ;  /* 0x00007680ff0477ac */ /* 0x000e220008000800 */
[----:B------:R-:W-:Y:S01]  /*0090*/  CS2R R12, SRZ ;  /* 0x00000000000c7805 */ /* 0x000fe2000001ff00 */
[----:B------:R-:W1:Y:S01]  /*00a0*/  LDCU.64 UR8, c[0x0][0x358] ;  /* 0x00006b00ff0877ac */ /* 0x000e620008000a00 */
[----:B0-----:R-:W-:-:S09]  /*00b0*/  UISETP.GE.AND UP0, UPT, UR4, 0x1, UPT ;  /* 0x000000010400788c */ /* 0x001fd2000bf06270 */
[----:B-1----:R-:W-:Y:S05]  /*00c0*/  BRA.U !UP0, `(.L_x_0) ;  /* 0x0000003108987547 */ /* 0x002fea000b800000 */
[----:B------:R-:W0:Y:S02]  /*00d0*/  LDC.64 R8, c[0x0][0x380] ;  /* 0x0000e000ff087b82 */ /* 0x000e240000000a00 */
[----:B0-----:R-:W-:-:S05]  /*00e0*/  IMAD.WIDE R8, R0, 0x14, R8 ;  /* 0x0000001400087825 */ /* 0x001fca00078e0208 */
[----:B------:R0:W5:Y:S04]  /*00f0*/  LDG.E R2, desc[UR8][R8.64] ;  /* 0x0000000808027981 */ /* 0x000168000c1e1900 */
[----:B------:R0:W5:Y:S04]  /*0100*/  LDG.E R3, desc[UR8][R8.64+0x4] ;  /* 0x0000040808037981 */ /* 0x000168000c1e1900 */
[----:B------:R0:W5:Y:S04]  /*0110*/  LDG.E R4, desc[UR8][R8.64+0x8] ;  /* 0x0000080808047981 */ /* 0x000168000c1e1900 */
[----:B------:R0:W5:Y:S04]  /*0120*/  LDG.E R5, desc[UR8][R8.64+0xc] ;  /* 0x00000c0808057981 */ /* 0x000168000c1e1900 */
[----:B------:R0:W5:Y:S01]  /*0130*/  LDG.E R6, desc[UR8][R8.64+0x10] ;  /* 0x0000100808067981 */ /* 0x000162000c1e1900 */
[----:B------:R-:W-:Y:S01]  /*0140*/  CS2R R12, SRZ ;  /* 0x00000000000c7805 */ /* 0x000fe2000001ff00 */
[----:B------:R-:W-:-:S06]  /*0150*/  UMOV UR4, URZ ;  /* 0x000000ff00047c82 */ /* 0x000fcc0008000000 */
.L_x_37:
[----:B------:R-:W1:Y:S02]  /*0160*/  LDCU.64 UR6, c[0x0][0x388] ;  /* 0x00007100ff0677ac */ /* 0x000e640008000a00 */
[----:B-1----:R-:W-:-:S06]  /*0170*/  UIMAD.WIDE.U32 UR6, UR4, 0x14, UR6 ;  /* 0x00000014040678a5 */ /* 0x002fcc000f8e0006 */
[----:B------:R-:W-:Y:S02]  /*0180*/  IMAD.U32 R10, RZ, RZ, UR6 ;  /* 0x00000006ff0a7e24 */ /* 0x000fe4000f8e00ff */
[----:B------:R-:W-:-:S05]  /*0190*/  IMAD.U32 R11, RZ, RZ, UR7 ;  /* 0x00000007ff0b7e24 */ /* 0x000fca000f8e00ff */
[----:B0-----:R-:W2:Y:S04]  /*01a0*/  LDG.E R9, desc[UR8][R10.64+0x4] ;  /* 0x000004080a097981 */ /* 0x001ea8000c1e1900 */
[----:B------:R-:W3:Y:S04]  /*01b0*/  LDG.E R8, desc[UR8][R10.64+0x8] ;  /* 0x000008080a087981 */ /* 0x000ee8000c1e1900 */
[----:B------:R-:W4:Y:S04]  /*01c0*/  LDG.E R15, desc[UR8][R10.64+0xc] ;  /* 0x00000c080a0f7981 */ /* 0x000f28000c1e1900 */
[----:B------:R-:W4:Y:S04]  /*01d0*/  LDG.E R16, desc[UR8][R10.64+0x10] ;  /* 0x000010080a107981 */ /* 0x000f28000c1e1900 */
[----:B-----5:R0:W5:Y:S01]  /*01e0*/  LDG.E R7, desc[UR8][R10.64] ;  /* 0x000000080a077981 */ /* 0x020162000c1e1900 */
[----:B------:R-:W-:Y:S01]  /*01f0*/  BSSY.RECONVERGENT B0, `(.L_x_1) ;  /* 0x00000c1000007945 */ /* 0x000fe20003800200 */
[----:B--2---:R-:W-:-:S02]  /*0200*/  R2UR UR5, R9 ;  /* 0x00000000090572ca */ /* 0x004fc400000e0000 */
[----:B------:R-:W-:Y:S02]  /*0210*/  IADD3 R9, PT, PT, -R3, R4, RZ ;  /* 0x0000000403097210 */ /* 0x000fe40007ffe1ff */
[----:B---3--:R-:W-:Y:S01]  /*0220*/  R2UR UR6, R8 ;  /* 0x00000000080672ca */ /* 0x008fe200000e0000 */
[----:B------:R-:W-:Y:S01]  /*0230*/  IMAD.MOV.U32 R8, RZ, RZ, RZ ;  /* 0x000000ffff087224 */ /* 0x000fe200078e00ff */
[----:B----4-:R-:W-:Y:S02]  /*0240*/  R2UR UR7, R15 ;  /* 0x000000000f0772ca */ /* 0x010fe400000e0000 */
[----:B------:R-:W-:-:S09]  /*0250*/  R2UR UR10, R16 ;  /* 0x00000000100a72ca */ /* 0x000fd200000e0000 */
[----:B------:R-:W-:-:S06]  /*0260*/  UIADD3 UR11, UPT, UPT, -UR5, UR6, URZ ;  /* 0x00000006050b7290 */ /* 0x000fcc000fffe1ff */
[----:B------:R-:W-:-:S04]  /*0270*/  ISETP.GT.AND P0, PT, R9, UR11, PT ;  /* 0x0000000b09007c0c */ /* 0x000fc8000bf04270 */
[----:B------:R-:W-:Y:S02]  /*0280*/  SEL R14, R3, UR5, !P0 ;  /* 0x00000005030e7c07 */ /* 0x000fe4000c000000 */
[----:B------:R-:W-:-:S04]  /*0290*/  SEL R27, R4, UR6, !P0 ;  /* 0x00000006041b7c07 */ /* 0x000fc8000c000000 */
[----:B------:R-:W-:-:S13]  /*02a0*/  ISETP.GE.AND P1, PT, R14, R27, PT ;  /* 0x0000001b0e00720c */ /* 0x000fda0003f26270 */
[----:B0-----:R-:W-:Y:S05]  /*02b0*/  @P1 BRA `(.L_x_2) ;  /* 0x0000000800d01947 */ /* 0x001fea0003800000 */
[----:B------:R-:W-:Y:S01]  /*02c0*/  IMAD.MOV.U32 R10, RZ, RZ, R14 ;  /* 0x000000ffff0a7224 */ /* 0x000fe200078e000e */
[----:B------:R-:W-:Y:S01]  /*02d0*/  BSSY.RECONVERGENT B1, `(.L_x_3) ;  /* 0x0000057000017945 */ /* 0x000fe20003800200 */
[----:B-----5:R-:W-:Y:S02]  /*02e0*/  SEL R28, R7, R2, P0 ;  /* 0x00000002071c7207 */ /* 0x020fe40000000000 */
[----:B------:R-:W-:Y:S02]  /*02f0*/  SEL R24, R2, R7, P0 ;  /* 0x0000000702187207 */ /* 0x000fe40000000000 */
[C---:B------:R-:W-:Y:S01]  /*0300*/  IADD3 R8, PT, PT, -R27.reuse, R10, RZ ;  /* 0x0000000a1b087210 */ /* 0x040fe20007ffe1ff */
[----:B------:R-:W-:Y:S01]  /*0310*/  IMAD.IADD R27, R27, 0x1, -R10 ;  /* 0x000000011b1b7824 */ /* 0x000fe200078e0a0a */
[----:B------:R-:W-:Y:S02]  /*0320*/  SEL R25, R3, UR5, P0 ;  /* 0x0000000503197c07 */ /* 0x000fe40008000000 */
[----:B------:R-:W-:Y:S01]  /*0330*/  ISETP.GT.U32.AND P1, PT, R8, -0x8, PT ;  /* 0xfffffff80800780c */ /* 0x000fe20003f24070 */
[----:B------:R-:W-:Y:S01]  /*0340*/  IMAD.MOV.U32 R8, RZ, RZ, RZ ;  /* 0x000000ffff087224 */ /* 0x000fe200078e00ff */
[----:B------:R-:W-:-:S11]  /*0350*/  SEL R26, R4, UR6, P0 ;  /* 0x00000006041a7c07 */ /* 0x000fd60008000000 */
[----:B------:R-:W-:Y:S05]  /*0360*/  @P1 BRA `(.L_x_4) ;  /* 0x0000000400341947 */ /* 0x000fea0003800000 */
[----:B------:R-:W0:Y:S01]  /*0370*/  LDC R29, c[0x0][0x3b8] ;  /* 0x0000ee00ff1d7b82 */ /* 0x000e220000000800 */
[----:B------:R-:W-:Y:S01]  /*0380*/  LOP3.LUT R11, R27, 0xfffffff8, RZ, 0xc0, !PT ;  /* 0xfffffff81b0b7812 */ /* 0x000fe200078ec0ff */
[----:B------:R-:W-:-:S04]  /*0390*/  HFMA2 R8, -RZ, RZ, 0, 0 ;  /* 0x00000000ff087431 */ /* 0x000fc800000001ff */
[----:B------:R-:W-:Y:S02]  /*03a0*/  IMAD.MOV R11, RZ, RZ, -R11 ;  /* 0x000000ffff0b7224 */ /* 0x000fe400078e0a0b */
[----:B0-----:R-:W-:-:S07]  /*03b0*/  IMAD R28, R28, R29, R10 ;  /* 0x0000001d1c1c7224 */ /* 0x001fce00078e020a */
.L_x_5:
[----:B------:R-:W0:Y:S08]  /*03c0*/  LDC.64 R16, c[0x0][0x3a8] ;  /* 0x0000ea00ff107b82 */ /* 0x000e300000000a00 */
[----:B------:R-:W1:Y:S01]  /*03d0*/  LDC.64 R14, c[0x0][0x3a0] ;  /* 0x0000e800ff0e7b82 */ /* 0x000e620000000a00 */
[----:B0-----:R-:W-:-:S05]  /*03e0*/  IMAD.WIDE R16, R28, 0x4, R16 ;  /* 0x000000041c107825 */ /* 0x001fca00078e0210 */
[----:B------:R-:W2:Y:S04]  /*03f0*/  LDG.E R18, desc[UR8][R16.64] ;  /* 0x0000000810127981 */ /* 0x000ea8000c1e1900 */
[----:B------:R-:W3:Y:S04]  /*0400*/  LDG.E R20, desc[UR8][R16.64+0x4] ;  /* 0x0000040810147981 */ /* 0x000ee8000c1e1900 */
[----:B------:R-:W4:Y:S01]  /*0410*/  LDG.E R22, desc[UR8][R16.64+0x8] ;  /* 0x0000080810167981 */ /* 0x000f22000c1e1900 */
[----:B--2---:R-:W-:-:S04]  /*0420*/  IMAD R19, R24, R29, R18 ;  /* 0x0000001d18137224 */ /* 0x004fc800078e0212 */
[----:B-1----:R-:W-:-:S04]  /*0430*/  IMAD.WIDE R18, R19, 0x4, R14 ;  /* 0x0000000413127825 */ /* 0x002fc800078e020e */
[----:B---3--:R-:W-:Y:S02]  /*0440*/  IMAD R21, R24, R29, R20 ;  /* 0x0000001d18157224 */ /* 0x008fe400078e0214 */
[----:B------:R-:W2:Y:S02]  /*0450*/  LDG.E R18, desc[UR8][R18.64] ;  /* 0x0000000812127981 */ /* 0x000ea4000c1e1900 */
[----:B------:R-:W-:-:S06]  /*0460*/  IMAD.WIDE R20, R21, 0x4, R14 ;  /* 0x0000000415147825 */ /* 0x000fcc00078e020e */
[----:B------:R-:W3:Y:S01]  /*0470*/  LDG.E R20, desc[UR8][R20.64] ;  /* 0x0000000814147981 */ /* 0x000ee2000c1e1900 */
[----:B----4-:R-:W-:-:S03]  /*0480*/  IMAD R23, R24, R29, R22 ;  /* 0x0000001d18177224 */ /* 0x010fc600078e0216 */
[----:B------:R-:W4:Y:S01]  /*0490*/  LDG.E R19, desc[UR8][R16.64+0xc] ;  /* 0x00000c0810137981 */ /* 0x000f22000c1e1900 */
[----:B------:R-:W-:-:S03]  /*04a0*/  IMAD.WIDE R22, R23, 0x4, R14 ;  /* 0x0000000417167825 */ /* 0x000fc600078e020e */
[----:B------:R-:W5:Y:S04]  /*04b0*/  LDG.E R21, desc[UR8][R16.64+0x10] ;  /* 0x0000100810157981 */ /* 0x000f68000c1e1900 */
[----:B------:R-:W5:Y:S01]  /*04c0*/  LDG.E R22, desc[UR8][R22.64] ;  /* 0x0000000816167981 */ /* 0x000f62000c1e1900 */
[----:B--2---:R-:W-:-:S04]  /*04d0*/  ISETP.GE.AND P0, PT, R18, R26, PT ;  /* 0x0000001a1200720c */ /* 0x004fc80003f06270 */
[----:B------:R-:W-:Y:S02]  /*04e0*/  ISETP.GE.AND P0, PT, R18, R25, !P0 ;  /* 0x000000191200720c */ /* 0x000fe40004706270 */
[----:B---3--:R-:W-:-:S04]  /*04f0*/  ISETP.GE.AND P1, PT, R20, R26, PT ;  /* 0x0000001a1400720c */ /* 0x008fc80003f26270 */
[----:B------:R-:W-:Y:S01]  /*0500*/  ISETP.GE.AND P1, PT, R20, R25, !P1 ;  /* 0x000000191400720c */ /* 0x000fe20004f26270 */
[----:B------:R-:W-:-:S06]  /*0510*/  VIADD R18, R8, 0x1 ;  /* 0x0000000108127836 */ /* 0x000fcc0000000000 */
[----:B------:R-:W-:Y:S01]  /*0520*/  @!P0 IADD3 R18, PT, PT, R8, RZ, RZ ;  /* 0x000000ff08128210 */ /* 0x000fe20007ffe0ff */
[----:B----4-:R-:W-:-:S04]  /*0530*/  IMAD R19, R24, R29, R19 ;  /* 0x0000001d18137224 */ /* 0x010fc800078e0213 */
[----:B------:R-:W-:Y:S01]  /*0540*/  VIADD R20, R18, 0x1 ;  /* 0x0000000112147836 */ /* 0x000fe20000000000 */
[C---:B-----5:R-:W-:Y:S01]  /*0550*/  ISETP.GE.AND P0, PT, R22.reuse, R26, PT ;  /* 0x0000001a1600720c */ /* 0x060fe20003f06270 */
[----:B------:R-:W-:Y:S02]  /*0560*/  @!P1 IMAD.MOV R20, RZ, RZ, R18 ;  /* 0x000000ffff149224 */ /* 0x000fe400078e0212 */
[----:B------:R-:W-:Y:S01]  /*0570*/  IMAD.WIDE R18, R19, 0x4, R14 ;  /* 0x0000000413127825 */ /* 0x000fe200078e020e */
[----:B------:R-:W-:Y:S02]  /*0580*/  ISETP.GE.AND P0, PT, R22, R25, !P0 ;  /* 0x000000191600720c */ /* 0x000fe40004706270 */
[----:B------:R-:W2:Y:S04]  /*0590*/  LDG.E R22, desc[UR8][R16.64+0x14] ;  /* 0x0000140810167981 */ /* 0x000ea8000c1e1900 */
[----:B------:R-:W3:Y:S01]  /*05a0*/  LDG.E R18, desc[UR8][R18.64] ;  /* 0x0000000812127981 */ /* 0x000ee2000c1e1900 */
[-C--:B------:R-:W-:Y:S01]  /*05b0*/  IMAD R21, R24, R29.reuse, R21 ;  /* 0x0000001d18157224 */ /* 0x080fe200078e0215 */
[----:B------:R-:W-:Y:S01]  /*05c0*/  IADD3 R8, PT, PT, R20, 0x1, RZ ;  /* 0x0000000114087810 */ /* 0x000fe20007ffe0ff */
[----:B--2---:R-:W-:-:S02]  /*05d0*/  IMAD R23, R24, R29, R22 ;  /* 0x0000001d18177224 */ /* 0x004fc400078e0216 */
[----:B------:R-:W2:Y:S01]  /*05e0*/  LDG.E R22, desc[UR8][R16.64+0x18] ;  /* 0x0000180810167981 */ /* 0x000ea2000c1e1900 */
[----:B---3--:R-:W-:-:S04]  /*05f0*/  ISETP.GE.AND P1, PT, R18, R26, PT ;  /* 0x0000001a1200720c */ /* 0x008fc80003f26270 */
[----:B------:R-:W-:Y:S01]  /*0600*/  ISETP.GE.AND P1, PT, R18, R25, !P1 ;  /* 0x000000191200720c */ /* 0x000fe20004f26270 */
[----:B------:R-:W-:-:S06]  /*0610*/  IMAD.WIDE R18, R23, 0x4, R14 ;  /* 0x0000000417127825 */ /* 0x000fcc00078e020e */
[----:B------:R0:W3:Y:S04]  /*0620*/  LDG.E R18, desc[UR8][R18.64] ;  /* 0x0000000812127981 */ /* 0x0000e8000c1e1900 */
[----:B------:R-:W0:Y:S01]  /*0630*/  LDG.E R19, desc[UR8][R16.64+0x1c] ;  /* 0x00001c0810137981 */ /* 0x000e22000c1e1900 */
[----:B------:R-:W-:Y:S02]  /*0640*/  @!P0 IMAD.MOV R8, RZ, RZ, R20 ;  /* 0x000000ffff088224 */ /* 0x000fe400078e0214 */
[----:B------:R-:W-:-:S06]  /*0650*/  IMAD.WIDE R20, R21, 0x4, R14 ;  /* 0x0000000415147825 */ /* 0x000fcc00078e020e */
[----:B------:R-:W4:Y:S01]  /*0660*/  LDG.E R20, desc[UR8][R20.64] ;  /* 0x0000000814147981 */ /* 0x000f22000c1e1900 */
[----:B--2---:R-:W-:-:S04]  /*0670*/  IMAD R23, R24, R29, R22 ;  /* 0x0000001d18177224 */ /* 0x004fc800078e0216 */
[----:B------:R-:W-:-:S06]  /*0680*/  IMAD.WIDE R22, R23, 0x4, R14 ;  /* 0x0000000417167825 */ /* 0x000fcc00078e020e */
[----:B------:R-:W2:Y:S01]  /*0690*/  LDG.E R22, desc[UR8][R22.64] ;  /* 0x0000000816167981 */ /* 0x000ea2000c1e1900 */
[----:B0-----:R-:W-:-:S04]  /*06a0*/  IMAD R19, R24, R29, R19 ;  /* 0x0000001d18137224 */ /* 0x001fc800078e0213 */
[----:B------:R-:W-:-:S06]  /*06b0*/  IMAD.WIDE R14, R19, 0x4, R14 ;  /* 0x00000004130e7825 */ /* 0x000fcc00078e020e */
[----:B------:R0:W5:Y:S01]  /*06c0*/  LDG.E R14, desc[UR8][R14.64] ;  /* 0x000000080e0e7981 */ /* 0x000162000c1e1900 */
[----:B----4-:R-:W-:-:S04]  /*06d0*/  ISETP.GE.AND P0, PT, R20, R26, PT ;  /* 0x0000001a1400720c */ /* 0x010fc80003f06270 */
[-C--:B------:R-:W-:Y:S01]  /*06e0*/  ISETP.GE.AND P0, PT, R20, R25.reuse, !P0 ;  /* 0x000000191400720c */ /* 0x080fe20004706270 */
[----:B------:R-:W-:Y:S01]  /*06f0*/  VIADD R19, R8, 0x1 ;  /* 0x0000000108137836 */ /* 0x000fe20000000000 */
[----:B---3--:R-:W-:Y:S02]  /*0700*/  ISETP.GE.AND P2, PT, R18, R26, PT ;  /* 0x0000001a1200720c */ /* 0x008fe40003f46270 */
[----:B------:R-:W-:Y:S02]  /*0710*/  @!P1 IADD3 R19, PT, PT, R8, RZ, RZ ;  /* 0x000000ff08139210 */ /* 0x000fe40007ffe0ff */
[----:B------:R-:W-:-:S03]  /*0720*/  ISETP.GE.AND P1, PT, R18, R25, !P2 ;  /* 0x000000191200720c */ /* 0x000fc60005726270 */
[----:B------:R-:W-:-:S04]  /*0730*/  VIADD R8, R19, 0x1 ;  /* 0x0000000113087836 */ /* 0x000fc80000000000 */
[----:B------:R-:W-:Y:S01]  /*0740*/  @!P0 IMAD.MOV R8, RZ, RZ, R19 ;  /* 0x000000ffff088224 */ /* 0x000fe200078e0213 */
[----:B------:R-:W-:-:S04]  /*0750*/  IADD3 R11, PT, PT, R11, 0x8, RZ ;  /* 0x000000080b0b7810 */ /* 0x000fc80007ffe0ff */
[----:B0-----:R-:W-:Y:S01]  /*0760*/  IADD3 R15, PT, PT, R8, 0x1, RZ ;  /* 0x00000001080f7810 */ /* 0x001fe20007ffe0ff */
[----:B------:R-:W-:Y:S01]  /*0770*/  @!P1 IMAD.MOV R15, RZ, RZ, R8 ;  /* 0x000000ffff0f9224 */ /* 0x000fe200078e0208 */
[----:B------:R-:W-:Y:S01]  /*0780*/  IADD3 R10, PT, PT, R10, 0x8, RZ ;  /* 0x000000080a0a7810 */ /* 0x000fe20007ffe0ff */
[----:B------:R-:W-:Y:S01]  /*0790*/  VIADD R28, R28, 0x8 ;  /* 0x000000081c1c7836 */ /* 0x000fe20000000000 */
[----:B--2---:R-:W-:-:S04]  /*07a0*/  ISETP.GE.AND P2, PT, R22, R26, PT ;  /* 0x0000001a1600720c */ /* 0x004fc80003f46270 */
[----:B------:R-:W-:Y:S02]  /*07b0*/  ISETP.GE.AND P0, PT, R22, R25, !P2 ;  /* 0x000000191600720c */ /* 0x000fe40005706270 */
[----:B-----5:R-:W-:-:S04]  /*07c0*/  ISETP.GE.AND P2, PT, R14, R26, PT ;  /* 0x0000001a0e00720c */ /* 0x020fc80003f46270 */
[----:B------:R-:W-:Y:S01]  /*07d0*/  ISETP.GE.AND P1, PT, R14, R25, !P2 ;  /* 0x000000190e00720c */ /* 0x000fe20005726270 */
[----:B------:R-:W-:-:S06]  /*07e0*/  VIADD R14, R15, 0x1 ;  /* 0x000000010f0e7836 */ /* 0x000fcc0000000000 */
[----:B------:R-:W-:Y:S01]  /*07f0*/  @!P0 IMAD.MOV R14, RZ, RZ, R15 ;  /* 0x000000ffff0e8224 */ /* 0x000fe200078e020f */
[----:B------:R-:W-:-:S03]  /*0800*/  ISETP.NE.AND P0, PT, R11, RZ, PT ;  /* 0x000000ff0b00720c */ /* 0x000fc60003f05270 */
[----:B------:R-:W-:Y:S02]  /*0810*/  VIADD R8, R14, 0x1 ;  /* 0x000000010e087836 */ /* 0x000fe40000000000 */
[----:B------:R-:W-:-:S08]  /*0820*/  @!P1 IMAD.MOV R8, RZ, RZ, R14 ;  /* 0x000000ffff089224 */ /* 0x000fd000078e020e */
[----:B------:R-:W-:Y:S05]  /*0830*/  @P0 BRA `(.L_x_5) ;  /* 0xfffffff800e00947 */ /* 0x000fea000383ffff */
.L_x_4:
[----:B------:R-:W-:Y:S05]  /*0840*/  BSYNC.RECONVERGENT B1 ;  /* 0x0000000000017941 */ /* 0x000fea0003800200 */
.L_x_3:
[----:B------:R-:W-:-:S13]  /*0850*/  LOP3.LUT P0, R11, R27, 0x7, RZ, 0xc0, !PT ;  /* 0x000000071b0b7812 */ /* 0x000fda000780c0ff */
[----:B------:R-:W-:Y:S05]  /*0860*/  @!P0 BRA `(.L_x_2) ;  /* 0x0000000400648947 */ /* 0x000fea0003800000 */
[----:B------:R-:W-:Y:S01]  /*0870*/  ISETP.GE.U32.AND P0, PT, R11, 0x4, PT ;  /* 0x000000040b00780c */ /* 0x000fe20003f06070 */
[----:B------:R-:W-:Y:S01]  /*0880*/  BSSY.RECONVERGENT B1, `(.L_x_6) ;  /* 0x000002a000017945 */ /* 0x000fe20003800200 */
[----:B------:R-:W-:-:S04]  /*0890*/  ISETP.GT.AND P1, PT, R9, UR11, PT ;  /* 0x0000000b09007c0c */ /* 0x000fc8000bf24270 */
[----:B------:R-:W-:-:S07]  /*08a0*/  SEL R9, R7, R2, P1 ;  /* 0x0000000207097207 */ /* 0x000fce0000800000 */
[----:B------:R-:W-:Y:S05]  /*08b0*/  @!P0 BRA `(.L_x_7) ;  /* 0x0000000000988947 */ /* 0x000fea0003800000 */
[----:B------:R-:W0:Y:S01]  /*08c0*/  LDC.64 R14, c[0x0][0x3a8] ;  /* 0x0000ea00ff0e7b82 */ /* 0x000e220000000a00 */
[----:B------:R-:W1:Y:S02]  /*08d0*/  LDCU UR12, c[0x0][0x3b8] ;  /* 0x00007700ff0c77ac */ /* 0x000e640008000800 */
[----:B-1----:R-:W-:-:S04]  /*08e0*/  IMAD R23, R9, UR12, R10 ;  /* 0x0000000c09177c24 */ /* 0x002fc8000f8e020a */
[----:B0-----:R-:W-:Y:S02]  /*08f0*/  IMAD.WIDE R22, R23, 0x4, R14 ;  /* 0x0000000417167825 */ /* 0x001fe400078e020e */
[----:B------:R-:W0:Y:S03]  /*0900*/  LDC.64 R14, c[0x0][0x3a0] ;  /* 0x0000e800ff0e7b82 */ /* 0x000e260000000a00 */
[----:B------:R-:W2:Y:S04]  /*0910*/  LDG.E R17, desc[UR8][R22.64] ;  /* 0x0000000816117981 */ /* 0x000ea8000c1e1900 */
[----:B------:R-:W3:Y:S04]  /*0920*/  LDG.E R19, desc[UR8][R22.64+0x4] ;  /* 0x0000040816137981 */ /* 0x000ee8000c1e1900 */
[----:B------:R-:W4:Y:S04]  /*0930*/  LDG.E R11, desc[UR8][R22.64+0x8] ;  /* 0x00000808160b7981 */ /* 0x000f28000c1e1900 */
[----:B------:R-:W5:Y:S01]  /*0940*/  LDG.E R29, desc[UR8][R22.64+0xc] ;  /* 0x00000c08161d7981 */ /* 0x000f62000c1e1900 */
[----:B--2---:R-:W-:-:S04]  /*0950*/  IMAD R17, R24, UR12, R17 ;  /* 0x0000000c18117c24 */ /* 0x004fc8000f8e0211 */
[----:B0-----:R-:W-:-:S04]  /*0960*/  IMAD.WIDE R20, R17, 0x4, R14 ;  /* 0x0000000411147825 */ /* 0x001fc800078e020e */
[C---:B---3--:R-:W-:Y:S02]  /*0970*/  IMAD R19, R24.reuse, UR12, R19 ;  /* 0x0000000c18137c24 */ /* 0x048fe4000f8e0213 */
[----:B------:R-:W2:Y:S01]  /*0980*/  LDG.E R20, desc[UR8][R20.64] ;  /* 0x0000000814147981 */ /* 0x000ea2000c1e1900 */
[----:B----4-:R-:W-:Y:S02]  /*0990*/  IMAD R11, R24, UR12, R11 ;  /* 0x0000000c180b7c24 */ /* 0x010fe4000f8e020b */
[----:B------:R-:W-:-:S04]  /*09a0*/  IMAD.WIDE R18, R19, 0x4, R14 ;  /* 0x0000000413127825 */ /* 0x000fc800078e020e */
[----:B------:R-:W-:Y:S02]  /*09b0*/  IMAD.WIDE R16, R11, 0x4, R14 ;  /* 0x000000040b107825 */ /* 0x000fe400078e020e */
[----:B------:R-:W3:Y:S02]  /*09c0*/  LDG.E R18, desc[UR8][R18.64] ;  /* 0x0000000812127981 */ /* 0x000ee4000c1e1900 */
[----:B-----5:R-:W-:Y:S02]  /*09d0*/  IMAD R29, R24, UR12, R29 ;  /* 0x0000000c181d7c24 */ /* 0x020fe4000f8e021d */
[----:B------:R-:W4:Y:S02]  /*09e0*/  LDG.E R16, desc[UR8][R16.64] ;  /* 0x0000000810107981 */ /* 0x000f24000c1e1900 */
[----:B------:R-:W-:-:S06]  /*09f0*/  IMAD.WIDE R14, R29, 0x4, R14 ;  /* 0x000000041d0e7825 */ /* 0x000fcc00078e020e */
[----:B------:R-:W5:Y:S01]  /*0a00*/  LDG.E R14, desc[UR8][R14.64] ;  /* 0x000000080e0e7981 */ /* 0x000f62000c1e1900 */
[----:B------:R-:W-:Y:S01]  /*0a10*/  IADD3 R11, PT, PT, R8, 0x1, RZ ;  /* 0x00000001080b7810 */ /* 0x000fe20007ffe0ff */
[----:B------:R-:W-:Y:S01]  /*0a20*/  VIADD R10, R10, 0x4 ;  /* 0x000000040a0a7836 */ /* 0x000fe20000000000 */
[----:B--2---:R-:W-:-:S04]  /*0a30*/  ISETP.GE.AND P1, PT, R20, R26, PT ;  /* 0x0000001a1400720c */ /* 0x004fc80003f26270 */
[----:B------:R-:W-:Y:S02]  /*0a40*/  ISETP.GE.AND P1, PT, R20, R25, !P1 ;  /* 0x000000191400720c */ /* 0x000fe40004f26270 */
[----:B---3--:R-:W-:-:S04]  /*0a50*/  ISETP.GE.AND P0, PT, R18, R26, PT ;  /* 0x0000001a1200720c */ /* 0x008fc80003f06270 */
[----:B------:R-:W-:Y:S02]  /*0a60*/  ISETP.GE.AND P0, PT, R18, R25, !P0 ;  /* 0x000000191200720c */ /* 0x000fe40004706270 */
[----:B----4-:R-:W-:-:S05]  /*0a70*/  ISETP.GE.AND P2, PT, R16, R26, PT ;  /* 0x0000001a1000720c */ /* 0x010fca0003f46270 */
[----:B------:R-:W-:Y:S01]  /*0a80*/  @!P1 IMAD.MOV R11, RZ, RZ, R8 ;  /* 0x000000ffff0b9224 */ /* 0x000fe200078e0208 */
[-C--:B------:R-:W-:Y:S02]  /*0a90*/  ISETP.GE.AND P1, PT, R16, R25.reuse, !P2 ;  /* 0x000000191000720c */ /* 0x080fe40005726270 */
[C---:B-----5:R-:W-:Y:S01]  /*0aa0*/  ISETP.GE.AND P2, PT, R14.reuse, R26, PT ;  /* 0x0000001a0e00720c */ /* 0x060fe20003f46270 */
[C---:B------:R-:W-:Y:S02]  /*0ab0*/  VIADD R8, R11.reuse, 0x1 ;  /* 0x000000010b087836 */ /* 0x040fe40000000000 */
[----:B------:R-:W-:Y:S02]  /*0ac0*/  @!P0 IADD3 R8, PT, PT, R11, RZ, RZ ;  /* 0x000000ff0b088210 */ /* 0x000fe40007ffe0ff */
[----:B------:R-:W-:-:S03]  /*0ad0*/  ISETP.GE.AND P0, PT, R14, R25, !P2 ;  /* 0x000000190e00720c */ /* 0x000fc60005706270 */
[----:B------:R-:W-:-:S03]  /*0ae0*/  VIADD R11, R8, 0x1 ;  /* 0x00000001080b7836 */ /* 0x000fc60000000000 */
[----:B------:R-:W-:-:S05]  /*0af0*/  @!P1 IMAD.MOV R11, RZ, RZ, R8 ;  /* 0x000000ffff0b9224 */ /* 0x000fca00078e0208 */
[----:B------:R-:W-:Y:S02]  /*0b00*/  IADD3 R8, PT, PT, R11, 0x1, RZ ;  /* 0x000000010b087810 */ /* 0x000fe40007ffe0ff */
[----:B------:R-:W-:-:S07]  /*0b10*/  @!P0 IMAD.MOV R8, RZ, RZ, R11 ;  /* 0x000000ffff088224 */ /* 0x000fce00078e020b */
.L_x_7:
[----:B------:R-:W-:Y:S05]  /*0b20*/  BSYNC.RECONVERGENT B1 ;  /* 0x0000000000017941 */ /* 0x000fea0003800200 */
.L_x_6:
[----:B------:R-:W-:-:S13]  /*0b30*/  LOP3.LUT P0, R11, R27, 0x3, RZ, 0xc0, !PT ;  /* 0x000000031b0b7812 */ /* 0x000fda000780c0ff */
[----:B------:R-:W-:Y:S05]  /*0b40*/  @!P0 BRA `(.L_x_2) ;  /* 0x0000000000ac8947 */ /* 0x000fea0003800000 */
[----:B------:R-:W-:Y:S01]  /*0b50*/  ISETP.NE.AND P0, PT, R11, 0x1, PT ;  /* 0x000000010b00780c */ /* 0x000fe20003f05270 */
[----:B------:R-:W-:Y:S01]  /*0b60*/  BSSY.RECONVERGENT B1, `(.L_x_8) ;  /* 0x000001a000017945 */ /* 0x000fe20003800200 */
[----:B------:R-:W-:-:S04]  /*0b70*/  LOP3.LUT R27, R27, 0x1, RZ, 0xc0, !PT ;  /* 0x000000011b1b7812 */ /* 0x000fc800078ec0ff */
[----:B------:R-:W-:-:S07]  /*0b80*/  ISETP.NE.U32.AND P2, PT, R27, 0x1, PT ;  /* 0x000000011b00780c */ /* 0x000fce0003f45070 */
[----:B------:R-:W-:Y:S06]  /*0b90*/  @!P0 BRA `(.L_x_9) ;  /* 0x0000000000588947 */ /* 0x000fec0003800000 */
[----:B------:R-:W0:Y:S01]  /*0ba0*/  LDC.64 R18, c[0x0][0x3a8] ;  /* 0x0000ea00ff127b82 */ /* 0x000e220000000a00 */
[----:B------:R-:W1:Y:S07]  /*0bb0*/  LDCU UR12, c[0x0][0x3b8] ;  /* 0x00007700ff0c77ac */ /* 0x000e6e0008000800 */
[----:B------:R-:W2:Y:S01]  /*0bc0*/  LDC.64 R16, c[0x0][0x3a0] ;  /* 0x0000e800ff107b82 */ /* 0x000ea20000000a00 */
[----:B-1----:R-:W-:-:S04]  /*0bd0*/  IMAD R11, R9, UR12, R10 ;  /* 0x0000000c090b7c24 */ /* 0x002fc8000f8e020a */
[----:B0-----:R-:W-:-:S05]  /*0be0*/  IMAD.WIDE R18, R11, 0x4, R18 ;  /* 0x000000040b127825 */ /* 0x001fca00078e0212 */
[----:B------:R-:W3:Y:S04]  /*0bf0*/  LDG.E R11, desc[UR8][R18.64] ;  /* 0x00000008120b7981 */ /* 0x000ee8000c1e1900 */
[----:B------:R-:W4:Y:S01]  /*0c00*/  LDG.E R21, desc[UR8][R18.64+0x4] ;  /* 0x0000040812157981 */ /* 0x000f22000c1e1900 */
[----:B---3--:R-:W-:-:S04]  /*0c10*/  IMAD R11, R24, UR12, R11 ;  /* 0x0000000c180b7c24 */ /* 0x008fc8000f8e020b */
[----:B--2---:R-:W-:-:S04]  /*0c20*/  IMAD.WIDE R14, R11, 0x4, R16 ;  /* 0x000000040b0e7825 */ /* 0x004fc800078e0210 */
[----:B----4-:R-:W-:Y:S02]  /*0c30*/  IMAD R21, R24, UR12, R21 ;  /* 0x0000000c18157c24 */ /* 0x010fe4000f8e0215 */
[----:B------:R-:W2:Y:S02]  /*0c40*/  LDG.E R14, desc[UR8][R14.64] ;  /* 0x000000080e0e7981 */ /* 0x000ea4000c1e1900 */
[----:B------:R-:W-:-:S06]  /*0c50*/  IMAD.WIDE R16, R21, 0x4, R16 ;  /* 0x0000000415107825 */ /* 0x000fcc00078e0210 */
[----:B------:R-:W3:Y:S01]  /*0c60*/  LDG.E R16, desc[UR8][R16.64] ;  /* 0x0000000810107981 */ /* 0x000ee2000c1e1900 */
[----:B------:R-:W-:Y:S02]  /*0c70*/  IADD3 R11, PT, PT, R8, 0x1, RZ ;  /* 0x00000001080b7810 */ /* 0x000fe40007ffe0ff */
[----:B------:R-:W-:Y:S02]  /*0c80*/  IADD3 R10, PT, PT, R10, 0x2, RZ ;  /* 0x000000020a0a7810 */ /* 0x000fe40007ffe0ff */
[----:B--2---:R-:W-:-:S04]  /*0c90*/  ISETP.GE.AND P0, PT, R14, R26, PT ;  /* 0x0000001a0e00720c */ /* 0x004fc80003f06270 */
[----:B------:R-:W-:Y:S02]  /*0ca0*/  ISETP.GE.AND P0, PT, R14, R25, !P0 ;  /* 0x000000190e00720c */ /* 0x000fe40004706270 */
[----:B---3--:R-:W-:-:S04]  /*0cb0*/  ISETP.GE.AND P1, PT, R16, R26, PT ;  /* 0x0000001a1000720c */ /* 0x008fc80003f26270 */
[----:B------:R-:W-:-:S07]  /*0cc0*/  ISETP.GE.AND P1, PT, R16, R25, !P1 ;  /* 0x000000191000720c */ /* 0x000fce0004f26270 */
[----:B------:R-:W-:-:S04]  /*0cd0*/  @!P0 IMAD.MOV R11, RZ, RZ, R8 ;  /* 0x000000ffff0b8224 */ /* 0x000fc800078e0208 */
[----:B------:R-:W-:Y:S02]  /*0ce0*/  VIADD R8, R11, 0x1 ;  /* 0x000000010b087836 */ /* 0x000fe40000000000 */
[----:B------:R-:W-:-:S07]  /*0cf0*/  @!P1 IMAD.MOV R8, RZ, RZ, R11 ;  /* 0x000000ffff089224 */ /* 0x000fce00078e020b */
.L_x_9:
[----:B------:R-:W-:Y:S05]  /*0d00*/  BSYNC.RECONVERGENT B1 ;  /* 0x0000000000017941 */ /* 0x000fea0003800200 */
.L_x_8:
[----:B------:R-:W-:Y:S05]  /*0d10*/  @P2 BRA `(.L_x_2) ;  /* 0x0000000000382947 */ /* 0x000fea0003800000 */
[----:B------:R-:W0:Y:S01]  /*0d20*/  LDC.64 R14, c[0x0][0x3a8] ;  /* 0x0000ea00ff0e7b82 */ /* 0x000e220000000a00 */
[----:B------:R-:W1:Y:S02]  /*0d30*/  LDCU UR12, c[0x0][0x3b8] ;  /* 0x00007700ff0c77ac */ /* 0x000e640008000800 */
[----:B-1----:R-:W-:-:S05]  /*0d40*/  IMAD R9, R9, UR12, R10 ;  /* 0x0000000c09097c24 */ /* 0x002fca000f8e020a */
[----:B------:R-:W1:Y:S01]  /*0d50*/  LDC.64 R10, c[0x0][0x3a0] ;  /* 0x0000e800ff0a7b82 */ /* 0x000e620000000a00 */
[----:B0-----:R-:W-:-:S06]  /*0d60*/  IMAD.WIDE R14, R9, 0x4, R14 ;  /* 0x00000004090e7825 */ /* 0x001fcc00078e020e */
[----:B------:R-:W2:Y:S02]  /*0d70*/  LDG.E R15, desc[UR8][R14.64] ;  /* 0x000000080e0f7981 */ /* 0x000ea4000c1e1900 */
[----:B--2---:R-:W-:-:S04]  /*0d80*/  IMAD R9, R24, UR12, R15 ;  /* 0x0000000c18097c24 */ /* 0x004fc8000f8e020f */
[----:B-1----:R-:W-:-:S06]  /*0d90*/  IMAD.WIDE R10, R9, 0x4, R10 ;  /* 0x00000004090a7825 */ /* 0x002fcc00078e020a */
[----:B------:R-:W2:Y:S01]  /*0da0*/  LDG.E R10, desc[UR8][R10.64] ;  /* 0x000000080a0a7981 */ /* 0x000ea2000c1e1900 */
[----:B------:R-:W-:Y:S01]  /*0db0*/  VIADD R9, R8, 0x1 ;  /* 0x0000000108097836 */ /* 0x000fe20000000000 */
[----:B--2---:R-:W-:-:S04]  /*0dc0*/  ISETP.GE.AND P0, PT, R10, R26, PT ;  /* 0x0000001a0a00720c */ /* 0x004fc80003f06270 */
[----:B------:R-:W-:-:S13]  /*0dd0*/  ISETP.GE.AND P0, PT, R10, R25, !P0 ;  /* 0x000000190a00720c */ /* 0x000fda0004706270 */
[----:B------:R-:W-:-:S05]  /*0de0*/  @!P0 IADD3 R9, PT, PT, R8, RZ, RZ ;  /* 0x000000ff08098210 */ /* 0x000fca0007ffe0ff */
[----:B------:R-:W-:-:S07]  /*0df0*/  IMAD.MOV.U32 R8, RZ, RZ, R9 ;  /* 0x000000ffff087224 */ /* 0x000fce00078e0009 */
.L_x_2:
[----:B------:R-:W-:Y:S05]  /*0e00*/  BSYNC.RECONVERGENT B0 ;  /* 0x0000000000007941 */ /* 0x000fea0003800200 */
.L_x_1:
[----:B------:R-:W-:Y:S01]  /*0e10*/  UIADD3 UR11, UPT, UPT, -UR7, UR10, URZ ;  /* 0x0000000a070b7290 */ /* 0x000fe2000fffe1ff */
[----:B------:R-:W-:Y:S01]  /*0e20*/  IMAD.IADD R9, R6, 0x1, -R5 ;  /* 0x0000000106097824 */ /* 0x000fe200078e0a05 */
[----:B------:R-:W0:Y:S01]  /*0e30*/  LDCU UR12, c[0x0][0x3b8] ;  /* 0x00007700ff0c77ac */ /* 0x000e220008000800 */
[----:B------:R-:W-:Y:S01]  /*0e40*/  BSSY.RECONVERGENT B0, `(.L_x_10) ;  /* 0x00000bf000007945 */ /* 0x000fe20003800200 */
[----:B------:R-:W-:Y:S02]  /*0e50*/  MOV R11, RZ ;  /* 0x000000ff000b7202 */ /* 0x000fe40000000f00 */
[----:B------:R-:W-:-:S04]  /*0e60*/  ISETP.GT.AND P0, PT, R9, UR11, PT ;  /* 0x0000000b09007c0c */ /* 0x000fc8000bf04270 */
[----:B------:R-:W-:Y:S02]  /*0e70*/  SEL R10, R5, UR7, !P0 ;  /* 0x00000007050a7c07 */ /* 0x000fe4000c000000 */
[----:B------:R-:W-:-:S04]  /*0e80*/  SEL R15, R6, UR10, !P0 ;  /* 0x0000000a060f7c07 */ /* 0x000fc8000c000000 */
[----:B------:R-:W-:-:S13]  /*0e90*/  ISETP.GE.AND P1, PT, R10, R15, PT ;  /* 0x0000000f0a00720c */ /* 0x000fda0003f26270 */
[----:B0-----:R-:W-:Y:S05]  /*0ea0*/  @P1 BRA `(.L_x_11) ;  /* 0x0000000800e01947 */ /* 0x001fea0003800000 */
[----:B------:R-:W-:Y:S01]  /*0eb0*/  IMAD.IADD R11, R10, 0x1, -R15 ;  /* 0x000000010a0b7824 */ /* 0x000fe200078e0a0f */
[----:B------:R-:W-:Y:S01]  /*0ec0*/  BSSY.RECONVERGENT B1, `(.L_x_12) ;  /* 0x0000055000017945 */ /* 0x000fe20003800200 */
[----:B------:R-:W-:Y:S02]  /*0ed0*/  SEL R23, R6, UR10, P0 ;  /* 0x0000000a06177c07 */ /* 0x000fe40008000000 */
[----:B-----5:R-:W-:Y:S02]  /*0ee0*/  SEL R25, R7, R2, P0 ;  /* 0x0000000207197207 */ /* 0x020fe40000000000 */
[----:B------:R-:W-:Y:S01]  /*0ef0*/  ISETP.GT.U32.AND P1, PT, R11, -0x8, PT ;  /* 0xfffffff80b00780c */ /* 0x000fe20003f24070 */
[----:B------:R-:W-:Y:S01]  /*0f00*/  IMAD.MOV.U32 R11, RZ, RZ, RZ ;  /* 0x000000ffff0b7224 */ /* 0x000fe200078e00ff */
[----:B------:R-:W-:Y:S02]  /*0f10*/  SEL R24, R2, R7, P0 ;  /* 0x0000000702187207 */ /* 0x000fe40000000000 */
[----:B------:R-:W-:-:S09]  /*0f20*/  IADD3 R26, PT, PT, R15, -R10, RZ ;  /* 0x8000000a0f1a7210 */ /* 0x000fd20007ffe0ff */
[----:B------:R-:W-:Y:S05]  /*0f30*/  @P1 BRA `(.L_x_13) ;  /* 0x0000000400341947 */ /* 0x000fea0003800000 */
[----:B------:R-:W-:Y:S02]  /*0f40*/  IMAD.MOV.U32 R11, RZ, RZ, RZ ;  /* 0x000000ffff0b7224 */ /* 0x000fe400078e00ff */
[----:B------:R-:W-:-:S07]  /*0f50*/  IMAD.MOV.U32 R22, RZ, RZ, RZ ;  /* 0x000000ffff167224 */ /* 0x000fce00078e00ff */
.L_x_14:
[----:B------:R-:W0:Y:S01]  /*0f60*/  LDC.64 R14, c[0x0][0x3a8] ;  /* 0x0000ea00ff0e7b82 */ /* 0x000e220000000a00 */
[----:B------:R-:W-:-:S04]  /*0f70*/  IMAD R17, R25, UR12, R10 ;  /* 0x0000000c19117c24 */ /* 0x000fc8000f8e020a */
[----:B0-----:R-:W-:-:S03]  /*0f80*/  IMAD.WIDE R14, R17, 0x4, R14 ;  /* 0x00000004110e7825 */ /* 0x001fc600078e020e */
[----:B------:R-:W0:Y:S02]  /*0f90*/  LDC.64 R16, c[0x0][0x3a0] ;  /* 0x0000e800ff107b82 */ /* 0x000e240000000a00 */
[----:B------:R-:W2:Y:S04]  /*0fa0*/  LDG.E R19, desc[UR8][R14.64] ;  /* 0x000000080e137981 */ /* 0x000ea8000c1e1900 */
[----:B------:R-:W3:Y:S01]  /*0fb0*/  LDG.E R21, desc[UR8][R14.64+0x4] ;  /* 0x000004080e157981 */ /* 0x000ee2000c1e1900 */
[----:B--2---:R-:W-:-:S04]  /*0fc0*/  IMAD R19, R24, UR12, R19 ;  /* 0x0000000c18137c24 */ /* 0x004fc8000f8e0213 */
[----:B0-----:R-:W-:Y:S02]  /*0fd0*/  IMAD.WIDE R28, R19, 0x4, R16 ;  /* 0x00000004131c7825 */ /* 0x001fe400078e0210 */
[----:B------:R-:W2:Y:S04]  /*0fe0*/  LDG.E R19, desc[UR8][R14.64+0x8] ;  /* 0x000008080e137981 */ /* 0x000ea8000c1e1900 */
[----:B------:R-:W4:Y:S04]  /*0ff0*/  LDG.E R28, desc[UR8][R28.64] ;  /* 0x000000081c1c7981 */ /* 0x000f28000c1e1900 */
[----:B------:R-:W5:Y:S01]  /*1000*/  LDG.E R29, desc[UR8][R14.64+0xc] ;  /* 0x00000c080e1d7981 */ /* 0x000f62000c1e1900 */
[----:B---3--:R-:W-:-:S04]  /*1010*/  IMAD R21, R24, UR12, R21 ;  /* 0x0000000c18157c24 */ /* 0x008fc8000f8e0215 */
[----:B------:R-:W-:-:S06]  /*1020*/  IMAD.WIDE R20, R21, 0x4, R16 ;  /* 0x0000000415147825 */ /* 0x000fcc00078e0210 */
[----:B------:R5:W3:Y:S01]  /*1030*/  LDG.E R20, desc[UR8][R20.64] ;  /* 0x0000000814147981 */ /* 0x000ae2000c1e1900 */
[----:B------:R-:W-:-:S04]  /*1040*/  ISETP.GT.AND P1, PT, R9, UR11, PT ;  /* 0x0000000b09007c0c */ /* 0x000fc8000bf24270 */
[----:B------:R-:W-:Y:S01]  /*1050*/  SEL R27, R5, UR7, P1 ;  /* 0x00000007051b7c07 */ /* 0x000fe20008800000 */
[----:B-----5:R-:W-:Y:S02]  /*1060*/  IMAD R21, R24, UR12, R29 ;  /* 0x0000000c18157c24 */ /* 0x020fe4000f8e021d */
[----:B------:R-:W5:Y:S01]  /*1070*/  LDG.E R29, desc[UR8][R14.64+0x14] ;  /* 0x000014080e1d7981 */ /* 0x000f62000c1e1900 */
[----:B----4-:R-:W-:-:S04]  /*1080*/  ISETP.GE.AND P0, PT, R28, R23, PT ;  /* 0x000000171c00720c */ /* 0x010fc80003f06270 */
[----:B------:R-:W-:Y:S02]  /*1090*/  ISETP.GE.AND P0, PT, R28, R27, !P0 ;  /* 0x0000001b1c00720c */ /* 0x000fe40004706270 */
[----:B---3--:R-:W-:-:S04]  /*10a0*/  ISETP.GE.AND P1, PT, R20, R23, PT ;  /* 0x000000171400720c */ /* 0x008fc80003f26270 */
[----:B------:R-:W-:Y:S01]  /*10b0*/  ISETP.GE.AND P1, PT, R20, R27, !P1 ;  /* 0x0000001b1400720c */ /* 0x000fe20004f26270 */
[----:B--2---:R-:W-:Y:S01]  /*10c0*/  IMAD R19, R24, UR12, R19 ;  /* 0x0000000c18137c24 */ /* 0x004fe2000f8e0213 */
[----:B------:R-:W-:-:S03]  /*10d0*/  IADD3 R20, PT, PT, R11, 0x1, RZ ;  /* 0x000000010b147810 */ /* 0x000fc60007ffe0ff */
[----:B------:R-:W-:-:S04]  /*10e0*/  IMAD.WIDE R18, R19, 0x4, R16 ;  /* 0x0000000413127825 */ /* 0x000fc800078e0210 */
[----:B------:R-:W-:Y:S02]  /*10f0*/  @!P0 IMAD.MOV R20, RZ, RZ, R11 ;  /* 0x000000ffff148224 */ /* 0x000fe400078e020b */
[----:B------:R-:W2:Y:S02]  /*1100*/  LDG.E R18, desc[UR8][R18.64] ;  /* 0x0000000812127981 */ /* 0x000ea4000c1e1900 */
[C---:B------:R-:W-:Y:S01]  /*1110*/  VIADD R11, R20.reuse, 0x1 ;  /* 0x00000001140b7836 */ /* 0x040fe20000000000 */
[----:B------:R-:W-:Y:S01]  /*1120*/  @!P1 IADD3 R11, PT, PT, R20, RZ, RZ ;  /* 0x000000ff140b9210 */ /* 0x000fe20007ffe0ff */
[----:B------:R-:W-:-:S06]  /*1130*/  IMAD.WIDE R20, R21, 0x4, R16 ;  /* 0x0000000415147825 */ /* 0x000fcc00078e0210 */
[----:B------:R5:W3:Y:S04]  /*1140*/  LDG.E R20, desc[UR8][R20.64] ;  /* 0x0000000814147981 */ /* 0x000ae8000c1e1900 */
[----:B------:R-:W4:Y:S01]  /*1150*/  LDG.E R19, desc[UR8][R14.64+0x10] ;  /* 0x000010080e137981 */ /* 0x000f22000c1e1900 */
[----:B-----5:R-:W-:-:S03]  /*1160*/  IMAD R21, R24, UR12, R29 ;  /* 0x0000000c18157c24 */ /* 0x020fc6000f8e021d */
[----:B------:R-:W5:Y:S04]  /*1170*/  LDG.E R29, desc[UR8][R14.64+0x18] ;  /* 0x000018080e1d7981 */ /* 0x000f68000c1e1900 */
[----:B------:R-:W5:Y:S01]  /*1180*/  LDG.E R15, desc[UR8][R14.64+0x1c] ;  /* 0x00001c080e0f7981 */ /* 0x000f62000c1e1900 */
[----:B--2---:R-:W-:-:S04]  /*1190*/  ISETP.GE.AND P0, PT, R18, R23, PT ;  /* 0x000000171200720c */ /* 0x004fc80003f06270 */
[----:B------:R-:W-:Y:S02]  /*11a0*/  ISETP.GE.AND P0, PT, R18, R27, !P0 ;  /* 0x0000001b1200720c */ /* 0x000fe40004706270 */
[----:B---3--:R-:W-:-:S04]  /*11b0*/  ISETP.GE.AND P1, PT, R20, R23, PT ;  /* 0x000000171400720c */ /* 0x008fc80003f26270 */
[----:B------:R-:W-:Y:S01]  /*11c0*/  ISETP.GE.AND P1, PT, R20, R27, !P1 ;  /* 0x0000001b1400720c */ /* 0x000fe20004f26270 */
[----:B------:R-:W-:-:S06]  /*11d0*/  VIADD R18, R11, 0x1 ;  /* 0x000000010b127836 */ /* 0x000fcc0000000000 */
[----:B------:R-:W-:Y:S02]  /*11e0*/  @!P0 IMAD.MOV R18, RZ, RZ, R11 ;  /* 0x000000ffff128224 */ /* 0x000fe400078e020b */
[----:B----4-:R-:W-:-:S03]  /*11f0*/  IMAD R19, R24, UR12, R19 ;  /* 0x0000000c18137c24 */ /* 0x010fc6000f8e0213 */
[----:B------:R-:W-:Y:S01]  /*1200*/  IADD3 R11, PT, PT, R18, 0x1, RZ ;  /* 0x00000001120b7810 */ /* 0x000fe20007ffe0ff */
[----:B------:R-:W-:Y:S02]  /*1210*/  @!P1 IMAD.MOV R11, RZ, RZ, R18 ;  /* 0x000000ffff0b9224 */ /* 0x000fe400078e0212 */
[----:B------:R-:W-:-:S04]  /*1220*/  IMAD.WIDE R18, R19, 0x4, R16 ;  /* 0x0000000413127825 */ /* 0x000fc800078e0210 */
[----:B------:R-:W-:Y:S02]  /*1230*/  IMAD.WIDE R20, R21, 0x4, R16 ;  /* 0x0000000415147825 */ /* 0x000fe400078e0210 */
[----:B------:R0:W2:Y:S04]  /*1240*/  LDG.E R18, desc[UR8][R18.64] ;  /* 0x0000000812127981 */ /* 0x0000a8000c1e1900 */
[----:B------:R-:W3:Y:S01]  /*1250*/  LDG.E R20, desc[UR8][R20.64] ;  /* 0x0000000814147981 */ /* 0x000ee2000c1e1900 */
[----:B-----5:R-:W-:-:S04]  /*1260*/  IMAD R29, R24, UR12, R29 ;  /* 0x0000000c181d7c24 */ /* 0x020fc8000f8e021d */
[----:B------:R-:W-:-:S06]  /*1270*/  IMAD.WIDE R28, R29, 0x4, R16 ;  /* 0x000000041d1c7825 */ /* 0x000fcc00078e0210 */
[----:B------:R-:W4:Y:S01]  /*1280*/  LDG.E R28, desc[UR8][R28.64] ;  /* 0x000000081c1c7981 */ /* 0x000f22000c1e1900 */
[----:B0-----:R-:W-:-:S04]  /*1290*/  IMAD R19, R24, UR12, R15 ;  /* 0x0000000c18137c24 */ /* 0x001fc8000f8e020f */
[----:B------:R-:W-:-:S06]  /*12a0*/  IMAD.WIDE R16, R19, 0x4, R16 ;  /* 0x0000000413107825 */ /* 0x000fcc00078e0210 */
[----:B------:R-:W5:Y:S01]  /*12b0*/  LDG.E R16, desc[UR8][R16.64] ;  /* 0x0000000810107981 */ /* 0x000f62000c1e1900 */
[----:B------:R-:W-:Y:S01]  /*12c0*/  VIADD R14, R11, 0x1 ;  /* 0x000000010b0e7836 */ /* 0x000fe20000000000 */
[----:B------:R-:W-:Y:S01]  /*12d0*/  LOP3.LUT R15, R26, 0xfffffff8, RZ, 0xc0, !PT ;  /* 0xfffffff81a0f7812 */ /* 0x000fe200078ec0ff */
[----:B------:R-:W-:Y:S01]  /*12e0*/  VIADD R22, R22, 0x8 ;  /* 0x0000000816167836 */ /* 0x000fe20000000000 */
[----:B--2---:R-:W-:-:S04]  /*12f0*/  ISETP.GE.AND P1, PT, R18, R23, PT ;  /* 0x000000171200720c */ /* 0x004fc80003f26270 */
[----:B------:R-:W-:Y:S02]  /*1300*/  ISETP.GE.AND P1, PT, R18, R27, !P1 ;  /* 0x0000001b1200720c */ /* 0x000fe40004f26270 */
[----:B---3--:R-:W-:-:S04]  /*1310*/  ISETP.GE.AND P0, PT, R20, R23, PT ;  /* 0x000000171400720c */ /* 0x008fc80003f06270 */
[----:B------:R-:W-:-:S07]  /*1320*/  ISETP.GE.AND P0, PT, R20, R27, !P0 ;  /* 0x0000001b1400720c */ /* 0x000fce0004706270 */
[----:B------:R-:W-:-:S05]  /*1330*/  @!P1 IADD3 R14, PT, PT, R11, RZ, RZ ;  /* 0x000000ff0b0e9210 */ /* 0x000fca0007ffe0ff */
[----:B------:R-:W-:Y:S02]  /*1340*/  VIADD R11, R14, 0x1 ;  /* 0x000000010e0b7836 */ /* 0x000fe40000000000 */
[----:B------:R-:W-:-:S05]  /*1350*/  @!P0 IMAD.MOV R11, RZ, RZ, R14 ;  /* 0x000000ffff0b8224 */ /* 0x000fca00078e020e */
[----:B------:R-:W-:Y:S01]  /*1360*/  IADD3 R14, PT, PT, R11, 0x1, RZ ;  /* 0x000000010b0e7810 */ /* 0x000fe20007ffe0ff */
[----:B------:R-:W-:Y:S01]  /*1370*/  VIADD R10, R10, 0x8 ;  /* 0x000000080a0a7836 */ /* 0x000fe20000000000 */
[----:B----4-:R-:W-:-:S04]  /*1380*/  ISETP.GE.AND P2, PT, R28, R23, PT ;  /* 0x000000171c00720c */ /* 0x010fc80003f46270 */
[----:B------:R-:W-:Y:S02]  /*1390*/  ISETP.GE.AND P1, PT, R28, R27, !P2 ;  /* 0x0000001b1c00720c */ /* 0x000fe40005726270 */
[----:B-----5:R-:W-:-:S11]  /*13a0*/  ISETP.GE.AND P2, PT, R16, R23, PT ;  /* 0x000000171000720c */ /* 0x020fd60003f46270 */
[----:B------:R-:W-:Y:S01]  /*13b0*/  @!P1 IMAD.MOV R14, RZ, RZ, R11 ;  /* 0x000000ffff0e9224 */ /* 0x000fe200078e020b */
[----:B------:R-:W-:Y:S02]  /*13c0*/  ISETP.NE.AND P1, PT, R22, R15, PT ;  /* 0x0000000f1600720c */ /* 0x000fe40003f25270 */
[----:B------:R-:W-:Y:S02]  /*13d0*/  ISETP.GE.AND P0, PT, R16, R27, !P2 ;  /* 0x0000001b1000720c */ /* 0x000fe40005706270 */
[----:B------:R-:W-:-:S11]  /*13e0*/  IADD3 R11, PT, PT, R14, 0x1, RZ ;  /* 0x000000010e0b7810 */ /* 0x000fd60007ffe0ff */
[----:B------:R-:W-:Y:S01]  /*13f0*/  @!P0 IMAD.MOV R11, RZ, RZ, R14 ;  /* 0x000000ffff0b8224 */ /* 0x000fe200078e020e */
[----:B------:R-:W-:Y:S06]  /*1400*/  @P1 BRA `(.L_x_14) ;  /* 0xfffffff800d41947 */ /* 0x000fec000383ffff */
.L_x_13:
[----:B------:R-:W-:Y:S05]  /*1410*/  BSYNC.RECONVERGENT B1 ;  /* 0x0000000000017941 */ /* 0x000fea0003800200 */
.L_x_12:
[----:B------:R-:W-:-:S13]  /*1420*/  LOP3.LUT P0, R14, R26, 0x7, RZ, 0xc0, !PT ;  /* 0x000000071a0e7812 */ /* 0x000fda000780c0ff */
[----:B------:R-:W-:Y:S05]  /*1430*/  @!P0 BRA `(.L_x_11) ;  /* 0x00000004007c8947 */ /* 0x000fea0003800000 */
[----:B------:R-:W-:Y:S01]  /*1440*/  ISETP.GE.U32.AND P0, PT, R14, 0x4, PT ;  /* 0x000000040e00780c */ /* 0x000fe20003f06070 */
[----:B------:R-:W-:-:S12]  /*1450*/  BSSY.RECONVERGENT B1, `(.L_x_15) ;  /* 0x000002b000017945 */ /* 0x000fd80003800200 */
[----:B------:R-:W-:Y:S05]  /*1460*/  @!P0 BRA `(.L_x_16) ;  /* 0x0000000000a48947 */ /* 0x000fea0003800000 */
[----:B------:R-:W0:Y:S01]  /*1470*/  LDC.64 R14, c[0x0][0x3a8] ;  /* 0x0000ea00ff0e7b82 */ /* 0x000e220000000a00 */
[----:B------:R-:W1:Y:S02]  /*1480*/  LDCU UR13, c[0x0][0x3b8] ;  /* 0x00007700ff0d77ac */ /* 0x000e640008000800 */
[----:B-1----:R-:W-:Y:S01]  /*1490*/  IMAD R29, R25, UR13, R10 ;  /* 0x0000000d191d7c24 */ /* 0x002fe2000f8e020a */
[----:B------:R-:W1:Y:S03]  /*14a0*/  LDCU UR13, c[0x0][0x3b8] ;  /* 0x00007700ff0d77ac */ /* 0x000e660008000800 */
[----:B0-----:R-:W-:Y:S02]  /*14b0*/  IMAD.WIDE R28, R29, 0x4, R14 ;  /* 0x000000041d1c7825 */ /* 0x001fe400078e020e */
[----:B------:R-:W0:Y:S03]  /*14c0*/  LDC.64 R14, c[0x0][0x3a0] ;  /* 0x0000e800ff0e7b82 */ /* 0x000e260000000a00 */
[----:B------:R-:W1:Y:S04]  /*14d0*/  LDG.E R19, desc[UR8][R28.64] ;  /* 0x000000081c137981 */ /* 0x000e68000c1e1900 */
[----:B------:R-:W2:Y:S04]  /*14e0*/  LDG.E R16, desc[UR8][R28.64+0x4] ;  /* 0x000004081c107981 */ /* 0x000ea8000c1e1900 */
[----:B------:R-:W3:Y:S04]  /*14f0*/  LDG.E R17, desc[UR8][R28.64+0x8] ;  /* 0x000008081c117981 */ /* 0x000ee8000c1e1900 */
[----:B------:R-:W4:Y:S01]  /*1500*/  LDG.E R27, desc[UR8][R28.64+0xc] ;  /* 0x00000c081c1b7981 */ /* 0x000f22000c1e1900 */
[----:B-1----:R-:W-:-:S04]  /*1510*/  IMAD R19, R24, UR13, R19 ;  /* 0x0000000d18137c24 */ /* 0x002fc8000f8e0213 */
[----:B0-----:R-:W-:-:S04]  /*1520*/  IMAD.WIDE R20, R19, 0x4, R14 ;  /* 0x0000000413147825 */ /* 0x001fc800078e020e */
[C---:B--2---:R-:W-:Y:S02]  /*1530*/  IMAD R19, R24.reuse, UR13, R16 ;  /* 0x0000000d18137c24 */ /* 0x044fe4000f8e0210 */
[----:B------:R-:W2:Y:S01]  /*1540*/  LDG.E R20, desc[UR8][R20.64] ;  /* 0x0000000814147981 */ /* 0x000ea2000c1e1900 */
[----:B---3--:R-:W-:Y:S02]  /*1550*/  IMAD R17, R24, UR13, R17 ;  /* 0x0000000d18117c24 */ /* 0x008fe4000f8e0211 */
[----:B------:R-:W-:-:S04]  /*1560*/  IMAD.WIDE R18, R19, 0x4, R14 ;  /* 0x0000000413127825 */ /* 0x000fc800078e020e */
[----:B------:R-:W-:Y:S02]  /*1570*/  IMAD.WIDE R16, R17, 0x4, R14 ;  /* 0x0000000411107825 */ /* 0x000fe400078e020e */
[----:B------:R-:W3:Y:S02]  /*1580*/  LDG.E R18, desc[UR8][R18.64] ;  /* 0x0000000812127981 */ /* 0x000ee4000c1e1900 */
[----:B----4-:R-:W-:Y:S02]  /*1590*/  IMAD R27, R24, UR13, R27 ;  /* 0x0000000d181b7c24 */ /* 0x010fe4000f8e021b */
[----:B------:R-:W4:Y:S02]  /*15a0*/  LDG.E R16, desc[UR8][R16.64] ;  /* 0x0000000810107981 */ /* 0x000f24000c1e1900 */
[----:B------:R-:W-:-:S06]  /*15b0*/  IMAD.WIDE R14, R27, 0x4, R14 ;  /* 0x000000041b0e7825 */ /* 0x000fcc00078e020e */
[----:B------:R-:W5:Y:S01]  /*15c0*/  LDG.E R14, desc[UR8][R14.64] ;  /* 0x000000080e0e7981 */ /* 0x000f62000c1e1900 */
[----:B------:R-:W-:Y:S01]  /*15d0*/  ISETP.GT.AND P0, PT, R9, UR11, PT ;  /* 0x0000000b09007c0c */ /* 0x000fe2000bf04270 */
[----:B------:R-:W-:-:S03]  /*15e0*/  VIADD R10, R10, 0x4 ;  /* 0x000000040a0a7836 */ /* 0x000fc60000000000 */
[----:B------:R-:W-:Y:S02]  /*15f0*/  SEL R27, R5, UR7, P0 ;  /* 0x00000007051b7c07 */ /* 0x000fe40008000000 */
[----:B--2---:R-:W-:-:S04]  /*1600*/  ISETP.GE.AND P1, PT, R20, R23, PT ;  /* 0x000000171400720c */ /* 0x004fc80003f26270 */
[----:B------:R-:W-:Y:S02]  /*1610*/  ISETP.GE.AND P1, PT, R20, R27, !P1 ;  /* 0x0000001b1400720c */ /* 0x000fe40004f26270 */
[----:B---3--:R-:W-:-:S04]  /*1620*/  ISETP.GE.AND P0, PT, R18, R23, PT ;  /* 0x000000171200720c */ /* 0x008fc80003f06270 */
[----:B------:R-:W-:Y:S02]  /*1630*/  ISETP.GE.AND P0, PT, R18, R27, !P0 ;  /* 0x0000001b1200720c */ /* 0x000fe40004706270 */
[----:B----4-:R-:W-:Y:S02]  /*1640*/  ISETP.GE.AND P2, PT, R16, R23, PT ;  /* 0x000000171000720c */ /* 0x010fe40003f46270 */
[----:B------:R-:W-:-:S03]  /*1650*/  IADD3 R18, PT, PT, R11, 0x1, RZ ;  /* 0x000000010b127810 */ /* 0x000fc60007ffe0ff */
[----:B------:R-:W-:Y:S01]  /*1660*/  @!P1 IMAD.MOV R18, RZ, RZ, R11 ;  /* 0x000000ffff129224 */ /* 0x000fe200078e020b */
[----:B------:R-:W-:Y:S02]  /*1670*/  ISETP.GE.AND P1, PT, R16, R27, !P2 ;  /* 0x0000001b1000720c */ /* 0x000fe40005726270 */
[----:B-----5:R-:W-:Y:S01]  /*1680*/  ISETP.GE.AND P2, PT, R14, R23, PT ;  /* 0x000000170e00720c */ /* 0x020fe20003f46270 */
[C---:B------:R-:W-:Y:S02]  /*1690*/  VIADD R11, R18.reuse, 0x1 ;  /* 0x00000001120b7836 */ /* 0x040fe40000000000 */
[----:B------:R-:W-:Y:S02]  /*16a0*/  @!P0 IADD3 R11, PT, PT, R18, RZ, RZ ;  /* 0x000000ff120b8210 */ /* 0x000fe40007ffe0ff */
[----:B------:R-:W-:-:S03]  /*16b0*/  ISETP.GE.AND P0, PT, R14, R27, !P2 ;  /* 0x0000001b0e00720c */ /* 0x000fc60005706270 */
[----:B------:R-:W-:-:S03]  /*16c0*/  VIADD R14, R11, 0x1 ;  /* 0x000000010b0e7836 */ /* 0x000fc60000000000 */
[----:B------:R-:W-:-:S05]  /*16d0*/  @!P1 IMAD.MOV R14, RZ, RZ, R11 ;  /* 0x000000ffff0e9224 */ /* 0x000fca00078e020b */
[----:B------:R-:W-:Y:S02]  /*16e0*/  IADD3 R11, PT, PT, R14, 0x1, RZ ;  /* 0x000000010e0b7810 */ /* 0x000fe40007ffe0ff */
[----:B------:R-:W-:-:S07]  /*16f0*/  @!P0 IMAD.MOV R11, RZ, RZ, R14 ;  /* 0x000000ffff0b8224 */ /* 0x000fce00078e020e */
.L_x_16:
[----:B------:R-:W-:Y:S05]  /*1700*/  BSYNC.RECONVERGENT B1 ;  /* 0x0000000000017941 */ /* 0x000fea0003800200 */
.L_x_15:
        /* <DEDUP_REMOVED lines=8> */
[----:B------:R-:W1:Y:S02]  /*1790*/  LDCU UR13, c[0x0][0x3b8] ;  /* 0x00007700ff0d77ac */ /* 0x000e640008000800 */
[----:B-1----:R-:W-:Y:S01]  /*17a0*/  IMAD R15, R25, UR13, R10 ;  /* 0x0000000d190f7c24 */ /* 0x002fe2000f8e020a */
[----:B------:R-:W1:Y:S03]  /*17b0*/  LDCU UR13, c[0x0][0x3b8] ;  /* 0x00007700ff0d77ac */ /* 0x000e660008000800 */
[----:B0-----:R-:W-:Y:S02]  /*17c0*/  IMAD.WIDE R18, R15, 0x4, R18 ;  /* 0x000000040f127825 */ /* 0x001fe400078e0212 */
[----:B------:R-:W0:Y:S03]  /*17d0*/  LDC.64 R14, c[0x0][0x3a0] ;  /* 0x0000e800ff0e7b82 */ /* 0x000e260000000a00 */
[----:B------:R-:W1:Y:S04]  /*17e0*/  LDG.E R17, desc[UR8][R18.64] ;  /* 0x0000000812117981 */ /* 0x000e68000c1e1900 */
[----:B------:R-:W2:Y:S01]  /*17f0*/  LDG.E R21, desc[UR8][R18.64+0x4] ;  /* 0x0000040812157981 */ /* 0x000ea2000c1e1900 */
[----:B-1----:R-:W-:-:S04]  /*1800*/  IMAD R17, R24, UR13, R17 ;  /* 0x0000000d18117c24 */ /* 0x002fc8000f8e0211 */
[----:B0-----:R-:W-:-:S04]  /*1810*/  IMAD.WIDE R16, R17, 0x4, R14 ;  /* 0x0000000411107825 */ /* 0x001fc800078e020e */
[----:B--2---:R-:W-:Y:S02]  /*1820*/  IMAD R21, R24, UR13, R21 ;  /* 0x0000000d18157c24 */ /* 0x004fe4000f8e0215 */
[----:B------:R-:W2:Y:S02]  /*1830*/  LDG.E R16, desc[UR8][R16.64] ;  /* 0x0000000810107981 */ /* 0x000ea4000c1e1900 */
[----:B------:R-:W-:-:S06]  /*1840*/  IMAD.WIDE R14, R21, 0x4, R14 ;  /* 0x00000004150e7825 */ /* 0x000fcc00078e020e */
[----:B------:R-:W3:Y:S01]  /*1850*/  LDG.E R14, desc[UR8][R14.64] ;  /* 0x000000080e0e7981 */ /* 0x000ee2000c1e1900 */
[----:B------:R-:W-:Y:S02]  /*1860*/  ISETP.GT.AND P0, PT, R9, UR11, PT ;  /* 0x0000000b09007c0c */ /* 0x000fe4000bf04270 */
[----:B------:R-:W-:Y:S02]  /*1870*/  IADD3 R18, PT, PT, R11, 0x1, RZ ;  /* 0x000000010b127810 */ /* 0x000fe40007ffe0ff */
[----:B------:R-:W-:Y:S02]  /*1880*/  SEL R21, R5, UR7, P0 ;  /* 0x0000000705157c07 */ /* 0x000fe40008000000 */
        /* <DEDUP_REMOVED lines=8> */
.L_x_18:
[----:B------:R-:W-:Y:S05]  /*1910*/  BSYNC.RECONVERGENT B1 ;  /* 0x0000000000017941 */ /* 0x000fea0003800200 */
.L_x_17:
[----:B------:R-:W-:Y:S05]  /*1920*/  @P2 BRA `(.L_x_11) ;  /* 0x0000000000402947 */ /* 0x000fea0003800000 */
[----:B------:R-:W0:Y:S01]  /*1930*/  LDC.64 R14, c[0x0][0x3a8] ;  /* 0x0000ea00ff0e7b82 */ /* 0x000e220000000a00 */
[----:B------:R-:W1:Y:S02]  /*1940*/  LDCU UR13, c[0x0][0x3b8] ;  /* 0x00007700ff0d77ac */ /* 0x000e640008000800 */
[----:B-1----:R-:W-:-:S04]  /*1950*/  IMAD R17, R25, UR13, R10 ;  /* 0x0000000d19117c24 */ /* 0x002fc8000f8e020a */
[----:B0-----:R-:W-:Y:S02]  /*1960*/  IMAD.WIDE R16, R17, 0x4, R14 ;  /* 0x0000000411107825 */ /* 0x001fe400078e020e */
[----:B------:R-:W0:Y:S04]  /*1970*/  LDC.64 R14, c[0x0][0x3a0] ;  /* 0x0000e800ff0e7b82 */ /* 0x000e280000000a00 */
[----:B------:R-:W2:Y:S02]  /*1980*/  LDG.E R17, desc[UR8][R16.64] ;  /* 0x0000000810117981 */ /* 0x000ea4000c1e1900 */
[----:B--2---:R-:W-:-:S04]  /*1990*/  IMAD R19, R24, UR13, R17 ;  /* 0x0000000d18137c24 */ /* 0x004fc8000f8e0211 */
[----:B0-----:R-:W-:-:S06]  /*19a0*/  IMAD.WIDE R14, R19, 0x4, R14 ;  /* 0x00000004130e7825 */ /* 0x001fcc00078e020e */
[----:B------:R-:W2:Y:S01]  /*19b0*/  LDG.E R14, desc[UR8][R14.64] ;  /* 0x000000080e0e7981 */ /* 0x000ea2000c1e1900 */
[----:B------:R-:W-:Y:S01]  /*19c0*/  ISETP.GT.AND P0, PT, R9, UR11, PT ;  /* 0x0000000b09007c0c */ /* 0x000fe2000bf04270 */
[----:B------:R-:W-:-:S03]  /*19d0*/  VIADD R10, R11, 0x1 ;  /* 0x000000010b0a7836 */ /* 0x000fc60000000000 */
[----:B------:R-:W-:Y:S02]  /*19e0*/  SEL R19, R5, UR7, P0 ;  /* 0x0000000705137c07 */ /* 0x000fe40008000000 */
[----:B--2---:R-:W-:-:S04]  /*19f0*/  ISETP.GE.AND P0, PT, R14, R23, PT ;  /* 0x000000170e00720c */ /* 0x004fc80003f06270 */
[----:B------:R-:W-:-:S13]  /*1a00*/  ISETP.GE.AND P0, PT, R14, R19, !P0 ;  /* 0x000000130e00720c */ /* 0x000fda0004706270 */
[----:B------:R-:W-:-:S05]  /*1a10*/  @!P0 IADD3 R10, PT, PT, R11, RZ, RZ ;  /* 0x000000ff0b0a8210 */ /* 0x000fca0007ffe0ff */
[----:B------:R-:W-:-:S07]  /*1a20*/  IMAD.MOV.U32 R11, RZ, RZ, R10 ;  /* 0x000000ffff0b7224 */ /* 0x000fce00078e000a */
.L_x_11:
[----:B------:R-:W-:Y:S05]  /*1a30*/  BSYNC.RECONVERGENT B0 ;  /* 0x0000000000007941 */ /* 0x000fea0003800200 */
.L_x_10:
[----:B------:R-:W-:Y:S01]  /*1a40*/  IMAD.IADD R10, R4, 0x1, -R3 ;  /* 0x00000001040a7824 */ /* 0x000fe200078e0a03 */
[----:B------:R-:W-:Y:S01]  /*1a50*/  BSSY.RECONVERGENT B0, `(.L_x_19) ;  /* 0x00000b7000007945 */ /* 0x000fe20003800200 */
[----:B------:R-:W-:-:S03]  /*1a60*/  HFMA2 R27, -RZ, RZ, 0, 0 ;  /* 0x00000000ff1b7431 */ /* 0x000fc600000001ff */
[----:B------:R-:W-:Y:S01]  /*1a70*/  ISETP.GT.AND P0, PT, R10, UR11, PT ;  /* 0x0000000b0a007c0c */ /* 0x000fe2000bf04270 */
[----:B------:R-:W0:Y:S03]  /*1a80*/  LDCU UR11, c[0x0][0x3b8] ;  /* 0x00007700ff0b77ac */ /* 0x000e260008000800 */
[C---:B------:R-:W-:Y:S02]  /*1a90*/  SEL R10, R3.reuse, UR7, !P0 ;  /* 0x00000007030a7c07 */ /* 0x040fe4000c000000 */
[----:B------:R-:W-:Y:S02]  /*1aa0*/  SEL R15, R4, UR10, !P0 ;  /* 0x0000000a040f7c07 */ /* 0x000fe4000c000000 */
[----:B------:R-:W-:Y:S02]  /*1ab0*/  SEL R22, R3, UR7, P0 ;  /* 0x0000000703167c07 */ /* 0x000fe40008000000 */
[----:B------:R-:W-:-:S02]  /*1ac0*/  ISETP.GE.AND P1, PT, R10, R15, PT ;  /* 0x0000000f0a00720c */ /* 0x000fc40003f26270 */
[----:B------:R-:W-:-:S11]  /*1ad0*/  SEL R23, R4, UR10, P0 ;  /* 0x0000000a04177c07 */ /* 0x000fd60008000000 */
[----:B0-----:R-:W-:Y:S05]  /*1ae0*/  @P1 BRA `(.L_x_20) ;  /* 0x0000000800b41947 */ /* 0x001fea0003800000 */
[----:B------:R-:W-:Y:S01]  /*1af0*/  IMAD.IADD R14, R10, 0x1, -R15 ;  /* 0x000000010a0e7824 */ /* 0x000fe200078e0a0f */
[----:B------:R-:W-:Y:S01]  /*1b00*/  BSSY.RECONVERGENT B1, `(.L_x_21) ;  /* 0x0000052000017945 */ /* 0x000fe20003800200 */
[----:B-----5:R-:W-:Y:S01]  /*1b10*/  SEL R25, R7, R2, P0 ;  /* 0x0000000207197207 */ /* 0x020fe20000000000 */
[----:B------:R-:W-:Y:S01]  /*1b20*/  IMAD.MOV.U32 R27, RZ, RZ, RZ ;  /* 0x000000ffff1b7224 */ /* 0x000fe200078e00ff */
[----:B------:R-:W-:Y:S02]  /*1b30*/  SEL R24, R2, R7, P0 ;  /* 0x0000000702187207 */ /* 0x000fe40000000000 */
[----:B------:R-:W-:Y:S02]  /*1b40*/  ISETP.GT.U32.AND P1, PT, R14, -0x8, PT ;  /* 0xfffffff80e00780c */ /* 0x000fe40003f24070 */
[----:B------:R-:W-:-:S11]  /*1b50*/  IADD3 R26, PT, PT, R15, -R10, RZ ;  /* 0x8000000a0f1a7210 */ /* 0x000fd60007ffe0ff */
[----:B------:R-:W-:Y:S05]  /*1b60*/  @P1 BRA `(.L_x_22) ;  /* 0x00000004002c1947 */ /* 0x000fea0003800000 */
[----:B------:R-:W-:Y:S02]  /*1b70*/  IMAD.MOV.U32 R27, RZ, RZ, RZ ;  /* 0x000000ffff1b7224 */ /* 0x000fe400078e00ff */
[----:B------:R-:W-:-:S07]  /*1b80*/  IMAD.MOV.U32 R20, RZ, RZ, RZ ;  /* 0x000000ffff147224 */ /* 0x000fce00078e00ff */
.L_x_23:
[----:B------:R-:W0:Y:S01]  /*1b90*/  LDC.64 R18, c[0x0][0x3a8] ;  /* 0x0000ea00ff127b82 */ /* 0x000e220000000a00 */
[----:B------:R-:W-:-:S04]  /*1ba0*/  IMAD R15, R25, UR11, R10 ;  /* 0x0000000b190f7c24 */ /* 0x000fc8000f8e020a */
[----:B0-----:R-:W-:-:S03]  /*1bb0*/  IMAD.WIDE R18, R15, 0x4, R18 ;  /* 0x000000040f127825 */ /* 0x001fc600078e0212 */
[----:B------:R-:W0:Y:S02]  /*1bc0*/  LDC.64 R14, c[0x0][0x3a0] ;  /* 0x0000e800ff0e7b82 */ /* 0x000e240000000a00 */
[----:B------:R-:W2:Y:S04]  /*1bd0*/  LDG.E R17, desc[UR8][R18.64] ;  /* 0x0000000812117981 */ /* 0x000ea8000c1e1900 */
[----:B------:R-:W3:Y:S01]  /*1be0*/  LDG.E R21, desc[UR8][R18.64+0x4] ;  /* 0x0000040812157981 */ /* 0x000ee2000c1e1900 */
[----:B--2---:R-:W-:-:S04]  /*1bf0*/  IMAD R17, R24, UR11, R17 ;  /* 0x0000000b18117c24 */ /* 0x004fc8000f8e0211 */
[----:B0-----:R-:W-:-:S06]  /*1c00*/  IMAD.WIDE R16, R17, 0x4, R14 ;  /* 0x0000000411107825 */ /* 0x001fcc00078e020e */
[----:B------:R-:W2:Y:S01]  /*1c10*/  LDG.E R16, desc[UR8][R16.64] ;  /* 0x0000000810107981 */ /* 0x000ea2000c1e1900 */
[----:B---3--:R-:W-:Y:S01]  /*1c20*/  IMAD R29, R24, UR11, R21 ;  /* 0x0000000b181d7c24 */ /* 0x008fe2000f8e0215 */
[----:B------:R-:W-:Y:S02]  /*1c30*/  IADD3 R21, PT, PT, R27, 0x1, RZ ;  /* 0x000000011b157810 */ /* 0x000fe40007ffe0ff */
[----:B--2---:R-:W-:-:S04]  /*1c40*/  ISETP.GE.AND P0, PT, R16, R23, PT ;  /* 0x000000171000720c */ /* 0x004fc80003f06270 */
[----:B------:R-:W-:Y:S01]  /*1c50*/  ISETP.GE.AND P0, PT, R16, R22, !P0 ;  /* 0x000000161000720c */ /* 0x000fe20004706270 */
[----:B------:R-:W-:Y:S02]  /*1c60*/  IMAD.WIDE R16, R29, 0x4, R14 ;  /* 0x000000041d107825 */ /* 0x000fe400078e020e */
[----:B------:R-:W2:Y:S10]  /*1c70*/  LDG.E R29, desc[UR8][R18.64+0x8] ;  /* 0x00000808121d7981 */ /* 0x000eb4000c1e1900 */
[----:B------:R-:W-:-:S02]  /*1c80*/  @!P0 IMAD.MOV R21, RZ, RZ, R27 ;  /* 0x000000ffff158224 */ /* 0x000fc400078e021b */
[----:B------:R-:W3:Y:S02]  /*1c90*/  LDG.E R27, desc[UR8][R16.64] ;  /* 0x00000008101b7981 */ /* 0x000ee4000c1e1900 */
[----:B---3--:R-:W-:-:S04]  /*1ca0*/  ISETP.GE.AND P0, PT, R27, R23, PT ;  /* 0x000000171b00720c */ /* 0x008fc80003f06270 */
[----:B------:R-:W-:Y:S01]  /*1cb0*/  ISETP.GE.AND P0, PT, R27, R22, !P0 ;  /* 0x000000161b00720c */ /* 0x000fe20004706270 */
[----:B--2---:R-:W-:Y:S02]  /*1cc0*/  IMAD R29, R24, UR11, R29 ;  /* 0x0000000b181d7c24 */ /* 0x004fe4000f8e021d */
[----:B------:R-:W-:Y:S02]  /*1cd0*/  VIADD R27, R21, 0x1 ;  /* 0x00000001151b7836 */ /* 0x000fe40000000000 */
[----:B------:R-:W-:-:S06]  /*1ce0*/  IMAD.WIDE R28, R29, 0x4, R14 ;  /* 0x000000041d1c7825 */ /* 0x000fcc00078e020e */
[----:B------:R-:W2:Y:S02]  /*1cf0*/  LDG.E R28, desc[UR8][R28.64] ;  /* 0x000000081c1c7981 */ /* 0x000ea4000c1e1900 */
[----:B------:R-:W-:Y:S02]  /*1d00*/  @!P0 IADD3 R27, PT, PT, R21, RZ, RZ ;  /* 0x000000ff151b8210 */ /* 0x000fe40007ffe0ff */
[----:B------:R-:W3:Y:S02]  /*1d10*/  LDG.E R21, desc[UR8][R18.64+0xc] ;  /* 0x00000c0812157981 */ /* 0x000ee4000c1e1900 */
[----:B---3--:R-:W-:Y:S01]  /*1d20*/  IMAD R17, R24, UR11, R21 ;  /* 0x0000000b18117c24 */ /* 0x008fe2000f8e0215 */
[----:B--2---:R-:W-:-:S03]  /*1d30*/  ISETP.GE.AND P0, PT, R28, R23, PT ;  /* 0x000000171c00720c */ /* 0x004fc60003f06270 */
[----:B------:R-:W-:Y:S01]  /*1d40*/  IMAD.WIDE R16, R17, 0x4, R14 ;  /* 0x0000000411107825 */ /* 0x000fe200078e020e */
[----:B------:R-:W-:-:S05]  /*1d50*/  ISETP.GE.AND P0, PT, R28, R22, !P0 ;  /* 0x000000161c00720c */ /* 0x000fca0004706270 */
[----:B------:R-:W2:Y:S01]  /*1d60*/  LDG.E R16, desc[UR8][R16.64] ;  /* 0x0000000810107981 */ /* 0x000ea2000c1e1900 */
[----:B------:R-:W-:-:S07]  /*1d70*/  VIADD R21, R27, 0x1 ;  /* 0x000000011b157836 */ /* 0x000fce0000000000 */
[----:B------:R-:W-:Y:S02]  /*1d80*/  @!P0 IMAD.MOV R21, RZ, RZ, R27 ;  /* 0x000000ffff158224 */ /* 0x000fe400078e021b */
[----:B------:R-:W3:Y:S01]  /*1d90*/  LDG.E R27, desc[UR8][R18.64+0x10] ;  /* 0x00001008121b7981 */ /* 0x000ee2000c1e1900 */
[----:B--2---:R-:W-:-:S04]  /*1da0*/  ISETP.GE.AND P0, PT, R16, R23, PT ;  /* 0x000000171000720c */ /* 0x004fc80003f06270 */
[----:B------:R-:W-:Y:S01]  /*1db0*/  ISETP.GE.AND P0, PT, R16, R22, !P0 ;  /* 0x000000161000720c */ /* 0x000fe20004706270 */
[----:B---3--:R-:W-:Y:S01]  /*1dc0*/  IMAD R29, R24, UR11, R27 ;  /* 0x0000000b181d7c24 */ /* 0x008fe2000f8e021b */
[----:B------:R-:W-:-:S11]  /*1dd0*/  IADD3 R27, PT, PT, R21, 0x1, RZ ;  /* 0x00000001151b7810 */ /* 0x000fd60007ffe0ff */
[----:B------:R-:W-:Y:S02]  /*1de0*/  @!P0 IMAD.MOV R27, RZ, RZ, R21 ;  /* 0x000000ffff1b8224 */ /* 0x000fe400078e0215 */
[----:B------:R-:W2:Y:S01]  /*1df0*/  LDG.E R21, desc[UR8][R18.64+0x14] ;  /* 0x0000140812157981 */ /* 0x000ea2000c1e1900 */
[----:B------:R-:W-:-:S06]  /*1e00*/  IMAD.WIDE R28, R29, 0x4, R14 ;  /* 0x000000041d1c7825 */ /* 0x000fcc00078e020e */
[----:B------:R-:W3:Y:S01]  /*1e10*/  LDG.E R28, desc[UR8][R28.64] ;  /* 0x000000081c1c7981 */ /* 0x000ee2000c1e1900 */
[----:B--2---:R-:W-:-:S04]  /*1e20*/  IMAD R17, R24, UR11, R21 ;  /* 0x0000000b18117c24 */ /* 0x004fc8000f8e0215 */
[----:B------:R-:W-:-:S06]  /*1e30*/  IMAD.WIDE R16, R17, 0x4, R14 ;  /* 0x0000000411107825 */ /* 0x000fcc00078e020e */
[----:B------:R-:W2:Y:S04]  /*1e40*/  LDG.E R16, desc[UR8][R16.64] ;  /* 0x0000000810107981 */ /* 0x000ea8000c1e1900 */
[----:B------:R-:W4:Y:S04]  /*1e50*/  LDG.E R17, desc[UR8][R18.64+0x18] ;  /* 0x0000180812117981 */ /* 0x000f28000c1e1900 */
[----:B------:R-:W5:Y:S01]  /*1e60*/  LDG.E R19, desc[UR8][R18.64+0x1c] ;  /* 0x00001c0812137981 */ /* 0x000f62000c1e1900 */
[----:B---3--:R-:W-:-:S04]  /*1e70*/  ISETP.GE.AND P0, PT, R28, R23, PT ;  /* 0x000000171c00720c */ /* 0x008fc80003f06270 */
[----:B------:R-:W-:Y:S01]  /*1e80*/  ISETP.GE.AND P0, PT, R28, R22, !P0 ;  /* 0x000000161c00720c */ /* 0x000fe20004706270 */
[----:B------:R-:W-:-:S12]  /*1e90*/  VIADD R21, R27, 0x1 ;  /* 0x000000011b157836 */ /* 0x000fd80000000000 */
[----:B------:R-:W-:-:S05]  /*1ea0*/  @!P0 IADD3 R21, PT, PT, R27, RZ, RZ ;  /* 0x000000ff1b158210 */ /* 0x000fca0007ffe0ff */
[----:B------:R-:W-:Y:S01]  /*1eb0*/  VIADD R27, R21, 0x1 ;  /* 0x00000001151b7836 */ /* 0x000fe20000000000 */
[----:B--2---:R-:W-:-:S04]  /*1ec0*/  ISETP.GE.AND P0, PT, R16, R23, PT ;  /* 0x000000171000720c */ /* 0x004fc80003f06270 */
[----:B------:R-:W-:Y:S01]  /*1ed0*/  ISETP.GE.AND P0, PT, R16, R22, !P0 ;  /* 0x000000161000720c */ /* 0x000fe20004706270 */
[----:B----4-:R-:W-:-:S04]  /*1ee0*/  IMAD R29, R24, UR11, R17 ;  /* 0x0000000b181d7c24 */ /* 0x010fc8000f8e0211 */
[----:B------:R-:W-:-:S06]  /*1ef0*/  IMAD.WIDE R28, R29, 0x4, R14 ;  /* 0x000000041d1c7825 */ /* 0x000fcc00078e020e */
[----:B------:R-:W2:Y:S02]  /*1f00*/  LDG.E R28, desc[UR8][R28.64] ;  /* 0x000000081c1c7981 */ /* 0x000ea4000c1e1900 */
[----:B------:R-:W-:Y:S02]  /*1f10*/  @!P0 IMAD.MOV R27, RZ, RZ, R21 ;  /* 0x000000ffff1b8224 */ /* 0x000fe400078e0215 */
[----:B-----5:R-:W-:-:S04]  /*1f20*/  IMAD R21, R24, UR11, R19 ;  /* 0x0000000b18157c24 */ /* 0x020fc8000f8e0213 */
[----:B------:R-:W-:-:S06]  /*1f30*/  IMAD.WIDE R14, R21, 0x4, R14 ;  /* 0x00000004150e7825 */ /* 0x000fcc00078e020e */
[----:B------:R-:W3:Y:S01]  /*1f40*/  LDG.E R14, desc[UR8][R14.64] ;  /* 0x000000080e0e7981 */ /* 0x000ee2000c1e1900 */
[----:B------:R-:W-:Y:S01]  /*1f50*/  VIADD R20, R20, 0x8 ;  /* 0x0000000814147836 */ /* 0x000fe20000000000 */
[----:B------:R-:W-:Y:S02]  /*1f60*/  LOP3.LUT R17, R26, 0xfffffff8, RZ, 0xc0, !PT ;  /* 0xfffffff81a117812 */ /* 0x000fe400078ec0ff */
[----:B------:R-:W-:Y:S01]  /*1f70*/  IADD3 R16, PT, PT, R27, 0x1, RZ ;  /* 0x000000011b107810 */ /* 0x000fe20007ffe0ff */
[----:B------:R-:W-:Y:S01]  /*1f80*/  VIADD R10, R10, 0x8 ;  /* 0x000000080a0a7836 */ /* 0x000fe20000000000 */
[----:B--2---:R-:W-:-:S04]  /*1f90*/  ISETP.GE.AND P0, PT, R28, R23, PT ;  /* 0x000000171c00720c */ /* 0x004fc80003f06270 */
[----:B------:R-:W-:Y:S02]  /*1fa0*/  ISETP.GE.AND P0, PT, R28, R22, !P0 ;  /* 0x000000161c00720c */ /* 0x000fe40004706270 */
[----:B---3--:R-:W-:-:S11]  /*1fb0*/  ISETP.GE.AND P1, PT, R14, R23, PT ;  /* 0x000000170e00720c */ /* 0x008fd60003f26270 */
[----:B------:R-:W-:Y:S01]  /*1fc0*/  @!P0 IMAD.MOV R16, RZ, RZ, R27 ;  /* 0x000000ffff108224 */ /* 0x000fe200078e021b */
[----:B------:R-:W-:Y:S02]  /*1fd0*/  ISETP.NE.AND P0, PT, R20, R17, PT ;  /* 0x000000111400720c */ /* 0x000fe40003f05270 */
[----:B------:R-:W-:Y:S02]  /*1fe0*/  ISETP.GE.AND P1, PT, R14, R22, !P1 ;  /* 0x000000160e00720c */ /* 0x000fe40004f26270 */
[----:B------:R-:W-:-:S11]  /*1ff0*/  IADD3 R27, PT, PT, R16, 0x1, RZ ;  /* 0x00000001101b7810 */ /* 0x000fd60007ffe0ff */
[----:B------:R-:W-:Y:S01]  /*2000*/  @!P1 IMAD.MOV R27, RZ, RZ, R16 ;  /* 0x000000ffff1b9224 */ /* 0x000fe200078e0210 */
[----:B------:R-:W-:Y:S06]  /*2010*/  @P0 BRA `(.L_x_23) ;  /* 0xfffffff800dc0947 */ /* 0x000fec000383ffff */
.L_x_22:
[----:B------:R-:W-:Y:S05]  /*2020*/  BSYNC.RECONVERGENT B1 ;  /* 0x0000000000017941 */ /* 0x000fea0003800200 */
.L_x_21:
[----:B------:R-:W-:-:S13]  /*2030*/  LOP3.LUT P0, R14, R26, 0x7, RZ, 0xc0, !PT ;  /* 0x000000071a0e7812 */ /* 0x000fda000780c0ff */
[----:B------:R-:W-:Y:S05]  /*2040*/  @!P0 BRA `(.L_x_20) ;  /* 0x00000004005c8947 */ /* 0x000fea0003800000 */
[----:B------:R-:W-:Y:S01]  /*2050*/  ISETP.GE.U32.AND P0, PT, R14, 0x4, PT ;  /* 0x000000040e00780c */ /* 0x000fe20003f06070 */
[----:B------:R-:W-:-:S12]  /*2060*/  BSSY.RECONVERGENT B1, `(.L_x_24) ;  /* 0x0000028000017945 */ /* 0x000fd80003800200 */
        /* <DEDUP_REMOVED lines=8> */
[----:B------:R-:W4:Y:S01]  /*20f0*/  LDG.E R29, desc[UR8][R16.64+0x8] ;  /* 0x00000808101d7981 */ /* 0x000f22000c1e1900 */
[----:B--2---:R-:W-:-:S04]  /*2100*/  IMAD R19, R24, UR7, R19 ;  /* 0x0000000718137c24 */ /* 0x004fc8000f8e0213 */
[----:B0-----:R-:W-:-:S04]  /*2110*/  IMAD.WIDE R18, R19, 0x4, R14 ;  /* 0x0000000413127825 */ /* 0x001fc800078e020e */
[----:B---3--:R-:W-:Y:S02]  /*2120*/  IMAD R21, R24, UR7, R21 ;  /* 0x0000000718157c24 */ /* 0x008fe4000f8e0215 */
[----:B------:R0:W2:Y:S02]  /*2130*/  LDG.E R18, desc[UR8][R18.64] ;  /* 0x0000000812127981 */ /* 0x0000a4000c1e1900 */
[----:B------:R-:W-:-:S04]  /*2140*/  IMAD.WIDE R20, R21, 0x4, R14 ;  /* 0x0000000415147825 */ /* 0x000fc800078e020e */
[----:B----4-:R-:W-:Y:S02]  /*2150*/  IMAD R29, R24, UR7, R29 ;  /* 0x00000007181d7c24 */ /* 0x010fe4000f8e021d */
[----:B------:R-:W3:Y:S04]  /*2160*/  LDG.E R20, desc[UR8][R20.64] ;  /* 0x0000000814147981 */ /* 0x000ee8000c1e1900 */
[----:B------:R-:W0:Y:S01]  /*2170*/  LDG.E R19, desc[UR8][R16.64+0xc] ;  /* 0x00000c0810137981 */ /* 0x000e22000c1e1900 */
[----:B------:R-:W-:-:S06]  /*2180*/  IMAD.WIDE R28, R29, 0x4, R14 ;  /* 0x000000041d1c7825 */ /* 0x000fcc00078e020e */
[----:B------:R-:W4:Y:S01]  /*2190*/  LDG.E R28, desc[UR8][R28.64] ;  /* 0x000000081c1c7981 */ /* 0x000f22000c1e1900 */
[----:B0-----:R-:W-:-:S04]  /*21a0*/  IMAD R19, R24, UR7, R19 ;  /* 0x0000000718137c24 */ /* 0x001fc8000f8e0213 */
[----:B------:R-:W-:-:S06]  /*21b0*/  IMAD.WIDE R14, R19, 0x4, R14 ;  /* 0x00000004130e7825 */ /* 0x000fcc00078e020e */
[----:B------:R-:W5:Y:S01]  /*21c0*/  LDG.E R14, desc[UR8][R14.64] ;  /* 0x000000080e0e7981 */ /* 0x000f62000c1e1900 */
[-C--:B--2---:R-:W-:Y:S02]  /*21d0*/  ISETP.GE.AND P1, PT, R18, R23.reuse, PT ;  /* 0x000000171200720c */ /* 0x084fe40003f26270 */
[-C--:B---3--:R-:W-:Y:S02]  /*21e0*/  ISETP.GE.AND P0, PT, R20, R23.reuse, PT ;  /* 0x000000171400720c */ /* 0x088fe40003f06270 */
[-C--:B------:R-:W-:Y:S02]  /*21f0*/  ISETP.GE.AND P1, PT, R18, R22.reuse, !P1 ;  /* 0x000000161200720c */ /* 0x080fe40004f26270 */
[----:B------:R-:W-:Y:S02]  /*2200*/  ISETP.GE.AND P0, PT, R20, R22, !P0 ;  /* 0x000000161400720c */ /* 0x000fe40004706270 */
[----:B----4-:R-:W-:Y:S02]  /*2210*/  ISETP.GE.AND P2, PT, R28, R23, PT ;  /* 0x000000171c00720c */ /* 0x010fe40003f46270 */
[----:B------:R-:W-:-:S07]  /*2220*/  IADD3 R16, PT, PT, R27, 0x1, RZ ;  /* 0x000000011b107810 */ /* 0x000fce0007ffe0ff */
[----:B------:R-:W-:Y:S01]  /*2230*/  @!P1 IMAD.MOV R16, RZ, RZ, R27 ;  /* 0x000000ffff109224 */ /* 0x000fe200078e021b */
[----:B------:R-:W-:-:S03]  /*2240*/  ISETP.GE.AND P1, PT, R28, R22, !P2 ;  /* 0x000000161c00720c */ /* 0x000fc60005726270 */
[C---:B------:R-:W-:Y:S01]  /*2250*/  VIADD R17, R16.reuse, 0x1 ;  /* 0x0000000110117836 */ /* 0x040fe20000000000 */
[----:B------:R-:W-:Y:S01]  /*2260*/  @!P0 IADD3 R17, PT, PT, R16, RZ, RZ ;  /* 0x000000ff10118210 */ /* 0x000fe20007ffe0ff */
[----:B------:R-:W-:Y:S01]  /*2270*/  VIADD R10, R10, 0x4 ;  /* 0x000000040a0a7836 */ /* 0x000fe20000000000 */
[----:B-----5:R-:W-:-:S04]  /*2280*/  ISETP.GE.AND P2, PT, R14, R23, PT ;  /* 0x000000170e00720c */ /* 0x020fc80003f46270 */
[----:B------:R-:W-:Y:S01]  /*2290*/  ISETP.GE.AND P0, PT, R14, R22, !P2 ;  /* 0x000000160e00720c */ /* 0x000fe20005706270 */
[----:B------:R-:W-:Y:S02]  /*22a0*/  VIADD R14, R17, 0x1 ;  /* 0x00000001110e7836 */ /* 0x000fe40000000000 */
[----:B------:R-:W-:-:S05]  /*22b0*/  @!P1 IMAD.MOV R14, RZ, RZ, R17 ;  /* 0x000000ffff0e9224 */ /* 0x000fca00078e0211 */
[----:B------:R-:W-:-:S05]  /*22c0*/  IADD3 R27, PT, PT, R14, 0x1, RZ ;  /* 0x000000010e1b7810 */ /* 0x000fca0007ffe0ff */
[----:B------:R-:W-:-:S07]  /*22d0*/  @!P0 IMAD.MOV R27, RZ, RZ, R14 ;  /* 0x000000ffff1b8224 */ /* 0x000fce00078e020e */
.L_x_25:
[----:B------:R-:W-:Y:S05]  /*22e0*/  BSYNC.RECONVERGENT B1 ;  /* 0x0000000000017941 */ /* 0x000fea0003800200 */
.L_x_24:
        /* <DEDUP_REMOVED lines=29> */
.L_x_27:
[----:B------:R-:W-:Y:S05]  /*24c0*/  BSYNC.RECONVERGENT B1 ;  /* 0x0000000000017941 */ /* 0x000fea0003800200 */
.L_x_26:
        /* <DEDUP_REMOVED lines=10> */
[----:B------:R-:W-:Y:S01]  /*2570*/  VIADD R10, R27, 0x1 ;  /* 0x000000011b0a7836 */ /* 0x000fe20000000000 */
[----:B--2---:R-:W-:-:S04]  /*2580*/  ISETP.GE.AND P0, PT, R14, R23, PT ;  /* 0x000000170e00720c */ /* 0x004fc80003f06270 */
[----:B------:R-:W-:-:S13]  /*2590*/  ISETP.GE.AND P0, PT, R14, R22, !P0 ;  /* 0x000000160e00720c */ /* 0x000fda0004706270 */
[----:B------:R-:W-:-:S05]  /*25a0*/  @!P0 IADD3 R10, PT, PT, R27, RZ, RZ ;  /* 0x000000ff1b0a8210 */ /* 0x000fca0007ffe0ff */
[----:B------:R-:W-:-:S07]  /*25b0*/  IMAD.MOV.U32 R27, RZ, RZ, R10 ;  /* 0x000000ffff1b7224 */ /* 0x000fce00078e000a */
.L_x_20:
[----:B------:R-:W-:Y:S05]  /*25c0*/  BSYNC.RECONVERGENT B0 ;  /* 0x0000000000007941 */ /* 0x000fea0003800200 */
.L_x_19:
[----:B------:R-:W-:Y:S01]  /*25d0*/  UIADD3 UR7, UPT, UPT, -UR5, UR6, URZ ;  /* 0x0000000605077290 */ /* 0x000fe2000fffe1ff */
[----:B------:R-:W-:Y:S01]  /*25e0*/  BSSY.RECONVERGENT B0, `(.L_x_28) ;  /* 0x00000b8000007945 */ /* 0x000fe20003800200 */
[----:B------:R-:W-:-:S04]  /*25f0*/  IMAD.MOV.U32 R10, RZ, RZ, RZ ;  /* 0x000000ffff0a7224 */ /* 0x000fc800078e00ff */
[----:B------:R-:W-:-:S04]  /*2600*/  ISETP.GT.AND P0, PT, R9, UR7, PT ;  /* 0x0000000709007c0c */ /* 0x000fc8000bf04270 */
[----:B------:R-:W-:Y:S01]  /*2610*/  SEL R22, R5, UR5, !P0 ;  /* 0x0000000505167c07 */ /* 0x000fe2000c000000 */
[----:B------:R-:W0:Y:S01]  /*2620*/  LDCU UR7, c[0x0][0x3b8] ;  /* 0x00007700ff0777ac */ /* 0x000e220008000800 */
[----:B------:R-:W-:Y:S02]  /*2630*/  SEL R25, R6, UR6, !P0 ;  /* 0x0000000606197c07 */ /* 0x000fe4000c000000 */
[----:B-----5:R-:W-:Y:S02]  /*2640*/  SEL R9, R7, R2, P0 ;  /* 0x0000000207097207 */ /* 0x020fe40000000000 */
[----:B------:R-:W-:Y:S02]  /*2650*/  ISETP.GE.AND P1, PT, R22, R25, PT ;  /* 0x000000191600720c */ /* 0x000fe40003f26270 */
[----:B------:R-:W-:Y:S02]  /*2660*/  SEL R7, R2, R7, P0 ;  /* 0x0000000702077207 */ /* 0x000fe40000000000 */
[----:B------:R-:W-:-:S02]  /*2670*/  SEL R23, R5, UR5, P0 ;  /* 0x0000000505177c07 */ /* 0x000fc40008000000 */
[----:B------:R-:W-:-:S07]  /*2680*/  SEL R24, R6, UR6, P0 ;  /* 0x0000000606187c07 */ /* 0x000fce0008000000 */
[----:B0-----:R-:W-:Y:S05]  /*2690*/  @P1 BRA `(.L_x_29) ;  /* 0x0000000800b01947 */ /* 0x001fea0003800000 */
[C---:B------:R-:W-:Y:S01]  /*26a0*/  IADD3 R10, PT, PT, -R25.reuse, R22, RZ ;  /* 0x00000016190a7210 */ /* 0x040fe20007ffe1ff */
[----:B------:R-:W-:Y:S01]  /*26b0*/  BSSY.RECONVERGENT B1, `(.L_x_30) ;  /* 0x0000050000017945 */ /* 0x000fe20003800200 */
[----:B------:R-:W-:Y:S02]  /*26c0*/  IMAD.IADD R25, R25, 0x1, -R22 ;  /* 0x0000000119197824 */ /* 0x000fe400078e0a16 */
[----:B------:R-:W-:Y:S01]  /*26d0*/  ISETP.GT.U32.AND P0, PT, R10, -0x8, PT ;  /* 0xfffffff80a00780c */ /* 0x000fe20003f04070 */
[----:B------:R-:W-:-:S12]  /*26e0*/  IMAD.MOV.U32 R10, RZ, RZ, RZ ;  /* 0x000000ffff0a7224 */ /* 0x000fd800078e00ff */
[----:B------:R-:W-:Y:S05]  /*26f0*/  @P0 BRA `(.L_x_31) ;  /* 0x00000004002c0947 */ /* 0x000fea0003800000 */
[----:B------:R-:W-:Y:S01]  /*2700*/  MOV R10, RZ ;  /* 0x000000ff000a7202 */ /* 0x000fe20000000f00 */
[----:B------:R-:W-:-:S07]  /*2710*/  IMAD.MOV.U32 R26, RZ, RZ, RZ ;  /* 0x000000ffff1a7224 */ /* 0x000fce00078e00ff */
.L_x_32:
[----:B------:R-:W0:Y:S01]  /*2720*/  LDC.64 R18, c[0x0][0x3a8] ;  /* 0x0000ea00ff127b82 */ /* 0x000e220000000a00 */
[----:B------:R-:W-:-:S04]  /*2730*/  IMAD R15, R9, UR7, R22 ;  /* 0x00000007090f7c24 */ /* 0x000fc8000f8e0216 */
[----:B0-----:R-:W-:-:S03]  /*2740*/  IMAD.WIDE R18, R15, 0x4, R18 ;  /* 0x000000040f127825 */ /* 0x001fc600078e0212 */
[----:B------:R-:W0:Y:S02]  /*2750*/  LDC.64 R14, c[0x0][0x3a0] ;  /* 0x0000e800ff0e7b82 */ /* 0x000e240000000a00 */
[----:B------:R-:W2:Y:S04]  /*2760*/  LDG.E R20, desc[UR8][R18.64] ;  /* 0x0000000812147981 */ /* 0x000ea8000c1e1900 */
[----:B------:R-:W3:Y:S04]  /*2770*/  LDG.E R16, desc[UR8][R18.64+0x4] ;  /* 0x0000040812107981 */ /* 0x000ee8000c1e1900 */
[----:B------:R-:W4:Y:S01]  /*2780*/  LDG.E R17, desc[UR8][R18.64+0x8] ;  /* 0x0000080812117981 */ /* 0x000f22000c1e1900 */
[----:B--2---:R-:W-:-:S04]  /*2790*/  IMAD R29, R7, UR7, R20 ;  /* 0x00000007071d7c24 */ /* 0x004fc8000f8e0214 */
[----:B0-----:R-:W-:-:S04]  /*27a0*/  IMAD.WIDE R28, R29, 0x4, R14 ;  /* 0x000000041d1c7825 */ /* 0x001fc800078e020e */
[----:B---3--:R-:W-:Y:S02]  /*27b0*/  IMAD R21, R7, UR7, R16 ;  /* 0x0000000707157c24 */ /* 0x008fe4000f8e0210 */
[----:B------:R-:W2:Y:S02]  /*27c0*/  LDG.E R28, desc[UR8][R28.64] ;  /* 0x000000081c1c7981 */ /* 0x000ea4000c1e1900 */
[----:B------:R-:W-:-:S06]  /*27d0*/  IMAD.WIDE R20, R21, 0x4, R14 ;  /* 0x0000000415147825 */ /* 0x000fcc00078e020e */
[----:B------:R-:W3:Y:S01]  /*27e0*/  LDG.E R20, desc[UR8][R20.64] ;  /* 0x0000000814147981 */ /* 0x000ee2000c1e1900 */
[----:B----4-:R-:W-:-:S04]  /*27f0*/  IMAD R17, R7, UR7, R17 ;  /* 0x0000000707117c24 */ /* 0x010fc8000f8e0211 */
[----:B------:R-:W-:-:S06]  /*2800*/  IMAD.WIDE R16, R17, 0x4, R14 ;  /* 0x0000000411107825 */ /* 0x000fcc00078e020e */
[----:B------:R-:W4:Y:S04]  /*2810*/  LDG.E R16, desc[UR8][R16.64] ;  /* 0x0000000810107981 */ /* 0x000f28000c1e1900 */
[----:B------:R-:W5:Y:S01]  /*2820*/  LDG.E R17, desc[UR8][R18.64+0xc] ;  /* 0x00000c0812117981 */ /* 0x000f62000c1e1900 */
[----:B--2---:R-:W-:-:S04]  /*2830*/  ISETP.GE.AND P0, PT, R28, R24, PT ;  /* 0x000000181c00720c */ /* 0x004fc80003f06270 */
[----:B------:R-:W-:Y:S02]  /*2840*/  ISETP.GE.AND P0, PT, R28, R23, !P0 ;  /* 0x000000171c00720c */ /* 0x000fe40004706270 */
[----:B---3--:R-:W-:-:S04]  /*2850*/  ISETP.GE.AND P1, PT, R20, R24, PT ;  /* 0x000000181400720c */ /* 0x008fc80003f26270 */
[----:B------:R-:W-:Y:S01]  /*2860*/  ISETP.GE.AND P1, PT, R20, R23, !P1 ;  /* 0x000000171400720c */ /* 0x000fe20004f26270 */
[----:B------:R-:W-:-:S06]  /*2870*/  VIADD R28, R10, 0x1 ;  /* 0x000000010a1c7836 */ /* 0x000fcc0000000000 */
[----:B------:R-:W-:-:S05]  /*2880*/  @!P0 IADD3 R28, PT, PT, R10, RZ, RZ ;  /* 0x000000ff0a1c8210 */ /* 0x000fca0007ffe0ff */
[----:B------:R-:W-:Y:S02]  /*2890*/  VIADD R10, R28, 0x1 ;  /* 0x000000011c0a7836 */ /* 0x000fe40000000000 */
[----:B------:R-:W-:Y:S02]  /*28a0*/  @!P1 IMAD.MOV R10, RZ, RZ, R28 ;  /* 0x000000ffff0a9224 */ /* 0x000fe400078e021c */
[----:B------:R-:W2:Y:S01]  /*28b0*/  LDG.E R28, desc[UR8][R18.64+0x10] ;  /* 0x00001008121c7981 */ /* 0x000ea2000c1e1900 */
[----:B-----5:R-:W-:-:S04]  /*28c0*/  IMAD R21, R7, UR7, R17 ;  /* 0x0000000707157c24 */ /* 0x020fc8000f8e0211 */
[----:B------:R-:W-:-:S06]  /*28d0*/  IMAD.WIDE R20, R21, 0x4, R14 ;  /* 0x0000000415147825 */ /* 0x000fcc00078e020e */
[----:B------:R-:W3:Y:S01]  /*28e0*/  LDG.E R20, desc[UR8][R20.64] ;  /* 0x0000000814147981 */ /* 0x000ee2000c1e1900 */
[----:B----4-:R-:W-:-:S04]  /*28f0*/  ISETP.GE.AND P0, PT, R16, R24, PT ;  /* 0x000000181000720c */ /* 0x010fc80003f06270 */
[----:B------:R-:W-:Y:S02]  /*2900*/  ISETP.GE.AND P0, PT, R16, R23, !P0 ;  /* 0x000000171000720c */ /* 0x000fe40004706270 */
[----:B------:R-:W4:Y:S01]  /*2910*/  LDG.E R16, desc[UR8][R18.64+0x14] ;  /* 0x0000140812107981 */ /* 0x000f22000c1e1900 */
[----:B--2---:R-:W-:-:S03]  /*2920*/  IMAD R29, R7, UR7, R28 ;  /* 0x00000007071d7c24 */ /* 0x004fc6000f8e021c */
[----:B------:R-:W2:Y:S04]  /*2930*/  LDG.E R28, desc[UR8][R18.64+0x18] ;  /* 0x00001808121c7981 */ /* 0x000ea8000c1e1900 */
[----:B------:R-:W5:Y:S01]  /*2940*/  LDG.E R18, desc[UR8][R18.64+0x1c] ;  /* 0x00001c0812127981 */ /* 0x000f62000c1e1900 */
[----:B---3--:R-:W-:-:S04]  /*2950*/  ISETP.GE.AND P1, PT, R20, R24, PT ;  /* 0x000000181400720c */ /* 0x008fc80003f26270 */
[----:B------:R-:W-:Y:S02]  /*2960*/  ISETP.GE.AND P1, PT, R20, R23, !P1 ;  /* 0x000000171400720c */ /* 0x000fe40004f26270 */
[----:B------:R-:W-:Y:S01]  /*2970*/  IADD3 R17, PT, PT, R10, 0x1, RZ ;  /* 0x000000010a117810 */ /* 0x000fe20007ffe0ff */
[----:B------:R-:W-:Y:S02]  /*2980*/  @!P0 IMAD.MOV R17, RZ, RZ, R10 ;  /* 0x000000ffff118224 */ /* 0x000fe400078e020a */
[----:B------:R-:W-:-:S03]  /*2990*/  IMAD.WIDE R20, R29, 0x4, R14 ;  /* 0x000000041d147825 */ /* 0x000fc600078e020e */
[----:B------:R-:W-:-:S03]  /*29a0*/  IADD3 R10, PT, PT, R17, 0x1, RZ ;  /* 0x00000001110a7810 */ /* 0x000fc60007ffe0ff */
[----:B------:R-:W3:Y:S02]  /*29b0*/  LDG.E R20, desc[UR8][R20.64] ;  /* 0x0000000814147981 */ /* 0x000ee4000c1e1900 */
[----:B------:R-:W-:Y:S02]  /*29c0*/  @!P1 IMAD.MOV R10, RZ, RZ, R17 ;  /* 0x000000ffff0a9224 */ /* 0x000fe400078e0211 */
[----:B----4-:R-:W-:-:S04]  /*29d0*/  IMAD R17, R7, UR7, R16 ;  /* 0x0000000707117c24 */ /* 0x010fc8000f8e0210 */
[----:B------:R-:W-:-:S06]  /*29e0*/  IMAD.WIDE R16, R17, 0x4, R14 ;  /* 0x0000000411107825 */ /* 0x000fcc00078e020e */
[----:B------:R5:W4:Y:S01]  /*29f0*/  LDG.E R16, desc[UR8][R16.64] ;  /* 0x0000000810107981 */ /* 0x000b22000c1e1900 */
[----:B--2---:R-:W-:-:S04]  /*2a00*/  IMAD R29, R7, UR7, R28 ;  /* 0x00000007071d7c24 */ /* 0x004fc8000f8e021c */
[----:B------:R-:W-:-:S06]  /*2a10*/  IMAD.WIDE R28, R29, 0x4, R14 ;  /* 0x000000041d1c7825 */ /* 0x000fcc00078e020e */
[----:B------:R-:W2:Y:S01]  /*2a20*/  LDG.E R28, desc[UR8][R28.64] ;  /* 0x000000081c1c7981 */ /* 0x000ea2000c1e1900 */
[----:B-----5:R-:W-:-:S04]  /*2a30*/  IMAD R17, R7, UR7, R18 ;  /* 0x0000000707117c24 */ /* 0x020fc8000f8e0212 */
[----:B------:R-:W-:-:S06]  /*2a40*/  IMAD.WIDE R14, R17, 0x4, R14 ;  /* 0x00000004110e7825 */ /* 0x000fcc00078e020e */
[----:B------:R0:W5:Y:S01]  /*2a50*/  LDG.E R14, desc[UR8][R14.64] ;  /* 0x000000080e0e7981 */ /* 0x000162000c1e1900 */
[----:B---3--:R-:W-:-:S04]  /*2a60*/  ISETP.GE.AND P1, PT, R20, R24, PT ;  /* 0x000000181400720c */ /* 0x008fc80003f26270 */
[----:B------:R-:W-:Y:S02]  /*2a70*/  ISETP.GE.AND P1, PT, R20, R23, !P1 ;  /* 0x000000171400720c */ /* 0x000fe40004f26270 */
[----:B----4-:R-:W-:-:S04]  /*2a80*/  ISETP.GE.AND P0, PT, R16, R24, PT ;  /* 0x000000181000720c */ /* 0x010fc80003f06270 */
[----:B------:R-:W-:Y:S02]  /*2a90*/  ISETP.GE.AND P0, PT, R16, R23, !P0 ;  /* 0x000000171000720c */ /* 0x000fe40004706270 */
[----:B------:R-:W-:-:S05]  /*2aa0*/  IADD3 R16, PT, PT, R10, 0x1, RZ ;  /* 0x000000010a107810 */ /* 0x000fca0007ffe0ff */
[----:B------:R-:W-:Y:S01]  /*2ab0*/  @!P1 IMAD.MOV R16, RZ, RZ, R10 ;  /* 0x000000ffff109224 */ /* 0x000fe200078e020a */
[----:B0-----:R-:W-:Y:S01]  /*2ac0*/  LOP3.LUT R15, R25, 0xfffffff8, RZ, 0xc0, !PT ;  /* 0xfffffff8190f7812 */ /* 0x001fe200078ec0ff */
[----:B------:R-:W-:-:S03]  /*2ad0*/  VIADD R26, R26, 0x8 ;  /* 0x000000081a1a7836 */ /* 0x000fc60000000000 */
[----:B------:R-:W-:Y:S01]  /*2ae0*/  IADD3 R10, PT, PT, R16, 0x1, RZ ;  /* 0x00000001100a7810 */ /* 0x000fe20007ffe0ff */
[----:B------:R-:W-:Y:S01]  /*2af0*/  @!P0 IMAD.MOV R10, RZ, RZ, R16 ;  /* 0x000000ffff0a8224 */ /* 0x000fe200078e0210 */
[----:B------:R-:W-:Y:S02]  /*2b00*/  IADD3 R22, PT, PT, R22, 0x8, RZ ;  /* 0x0000000816167810 */ /* 0x000fe40007ffe0ff */
[----:B--2---:R-:W-:-:S04]  /*2b10*/  ISETP.GE.AND P2, PT, R28, R24, PT ;  /* 0x000000181c00720c */ /* 0x004fc80003f46270 */
[----:B------:R-:W-:Y:S02]  /*2b20*/  ISETP.GE.AND P1, PT, R28, R23, !P2 ;  /* 0x000000171c00720c */ /* 0x000fe40005726270 */
[----:B-----5:R-:W-:-:S04]  /*2b30*/  ISETP.GE.AND P2, PT, R14, R24, PT ;  /* 0x000000180e00720c */ /* 0x020fc80003f46270 */
[----:B------:R-:W-:Y:S02]  /*2b40*/  ISETP.GE.AND P0, PT, R14, R23, !P2 ;  /* 0x000000170e00720c */ /* 0x000fe40005706270 */
[----:B------:R-:W-:-:S05]  /*2b50*/  IADD3 R14, PT, PT, R10, 0x1, RZ ;  /* 0x000000010a0e7810 */ /* 0x000fca0007ffe0ff */
[----:B------:R-:W-:Y:S02]  /*2b60*/  @!P1 IADD3 R14, PT, PT, R10, RZ, RZ ;  /* 0x000000ff0a0e9210 */ /* 0x000fe40007ffe0ff */
[----:B------:R-:W-:-:S03]  /*2b70*/  ISETP.NE.AND P1, PT, R26, R15, PT ;  /* 0x0000000f1a00720c */ /* 0x000fc60003f25270 */
[----:B------:R-:W-:Y:S02]  /*2b80*/  VIADD R10, R14, 0x1 ;  /* 0x000000010e0a7836 */ /* 0x000fe40000000000 */
[----:B------:R-:W-:-:S08]  /*2b90*/  @!P0 IMAD.MOV R10, RZ, RZ, R14 ;  /* 0x000000ffff0a8224 */ /* 0x000fd000078e020e */
[----:B------:R-:W-:Y:S05]  /*2ba0*/  @P1 BRA `(.L_x_32) ;  /* 0xfffffff800dc1947 */ /* 0x000fea000383ffff */
.L_x_31:
[----:B------:R-:W-:Y:S05]  /*2bb0*/  BSYNC.RECONVERGENT B1 ;  /* 0x0000000000017941 */ /* 0x000fea0003800200 */
.L_x_30:
[----:B------:R-:W-:-:S13]  /*2bc0*/  LOP3.LUT P0, R14, R25, 0x7, RZ, 0xc0, !PT ;  /* 0x00000007190e7812 */ /* 0x000fda000780c0ff */
[----:B------:R-:W-:Y:S05]  /*2bd0*/  @!P0 BRA `(.L_x_29) ;  /* 0x0000000400608947 */ /* 0x000fea0003800000 */
[----:B------:R-:W-:Y:S01]  /*2be0*/  ISETP.GE.U32.AND P0, PT, R14, 0x4, PT ;  /* 0x000000040e00780c */ /* 0x000fe20003f06070 */
[----:B------:R-:W-:Y:S01]  /*2bf0*/  BSSY.RECONVERGENT B1, `(.L_x_33) ;  /* 0x000002a000017945 */ /* 0x000fe20003800200 */
[----:B------:R-:W-:-:S04]  /*2c00*/  LOP3.LUT R26, R25, 0x3, RZ, 0xc0, !PT ;  /* 0x00000003191a7812 */ /* 0x000fc800078ec0ff */
[----:B------:R-:W-:-:S07]  /*2c10*/  ISETP.NE.AND P2, PT, R26, RZ, PT ;  /* 0x000000ff1a00720c */ /* 0x000fce0003f45270 */
[----:B------:R-:W-:Y:S06]  /*2c20*/  @!P0 BRA `(.L_x_34) ;  /* 0x0000000000988947 */ /* 0x000fec0003800000 */
        /* <DEDUP_REMOVED lines=28> */
[----:B------:R-:W-:-:S04]  /*2df0*/  ISETP.GE.AND P1, PT, R28, R23, !P3 ;  /* 0x000000171c00720c */ /* 0x000fc80005f26270 */
[----:B------:R-:W-:Y:S01]  /*2e00*/  IADD3 R10, PT, PT, R16, 0x1, RZ ;  /* 0x00000001100a7810 */ /* 0x000fe20007ffe0ff */
[----:B------:R-:W-:Y:S02]  /*2e10*/  @!P0 IMAD.MOV R10, RZ, RZ, R16 ;  /* 0x000000ffff0a8224 */ /* 0x000fe400078e0210 */
[----:B------:R-:W-:Y:S01]  /*2e20*/  VIADD R22, R22, 0x4 ;  /* 0x0000000416167836 */ /* 0x000fe20000000000 */
[----:B-----5:R-:W-:-:S04]  /*2e30*/  ISETP.GE.AND P3, PT, R14, R24, PT ;  /* 0x000000180e00720c */ /* 0x020fc80003f66270 */
[----:B------:R-:W-:Y:S02]  /*2e40*/  ISETP.GE.AND P0, PT, R14, R23, !P3 ;  /* 0x000000170e00720c */ /* 0x000fe40005f06270 */
[----:B------:R-:W-:Y:S01]  /*2e50*/  IADD3 R14, PT, PT, R10, 0x1, RZ ;  /* 0x000000010a0e7810 */ /* 0x000fe20007ffe0ff */
[----:B------:R-:W-:-:S05]  /*2e60*/  @!P1 IMAD.MOV R14, RZ, RZ, R10 ;  /* 0x000000ffff0e9224 */ /* 0x000fca00078e020a */
[----:B------:R-:W-:-:S05]  /*2e70*/  IADD3 R10, PT, PT, R14, 0x1, RZ ;  /* 0x000000010e0a7810 */ /* 0x000fca0007ffe0ff */
[----:B------:R-:W-:-:S07]  /*2e80*/  @!P0 IADD3 R10, PT, PT, R14, RZ, RZ ;  /* 0x000000ff0e0a8210 */ /* 0x000fce0007ffe0ff */
.L_x_34:
[----:B------:R-:W-:Y:S05]  /*2e90*/  BSYNC.RECONVERGENT B1 ;  /* 0x0000000000017941 */ /* 0x000fea0003800200 */
.L_x_33:
        /* <DEDUP_REMOVED lines=19> */
[----:B------:R-:W-:Y:S01]  /*2fd0*/  VIADD R18, R10, 0x1 ;  /* 0x000000010a127836 */ /* 0x000fe20000000000 */
[----:B------:R-:W-:Y:S02]  /*2fe0*/  IADD3 R22, PT, PT, R22, 0x2, RZ ;  /* 0x0000000216167810 */ /* 0x000fe40007ffe0ff */
[----:B--2---:R-:W-:-:S04]  /*2ff0*/  ISETP.GE.AND P0, PT, R14, R24, PT ;  /* 0x000000180e00720c */ /* 0x004fc80003f06270 */
[----:B------:R-:W-:Y:S02]  /*3000*/  ISETP.GE.AND P0, PT, R14, R23, !P0 ;  /* 0x000000170e00720c */ /* 0x000fe40004706270 */
[----:B---3--:R-:W-:-:S04]  /*3010*/  ISETP.GE.AND P1, PT, R16, R24, PT ;  /* 0x000000181000720c */ /* 0x008fc80003f26270 */
[----:B------:R-:W-:-:S07]  /*3020*/  ISETP.GE.AND P1, PT, R16, R23, !P1 ;  /* 0x000000171000720c */ /* 0x000fce0004f26270 */
[----:B------:R-:W-:-:S05]  /*3030*/  @!P0 IADD3 R18, PT, PT, R10, RZ, RZ ;  /* 0x000000ff0a128210 */ /* 0x000fca0007ffe0ff */
[----:B------:R-:W-:Y:S02]  /*3040*/  VIADD R10, R18, 0x1 ;  /* 0x00000001120a7836 */ /* 0x000fe40000000000 */
[----:B------:R-:W-:-:S07]  /*3050*/  @!P1 IMAD.MOV R10, RZ, RZ, R18 ;  /* 0x000000ffff0a9224 */ /* 0x000fce00078e0212 */
.L_x_36:
[----:B------:R-:W-:Y:S05]  /*3060*/  BSYNC.RECONVERGENT B1 ;  /* 0x0000000000017941 */ /* 0x000fea0003800200 */
.L_x_35:
        /* <DEDUP_REMOVED lines=10> */
[----:B------:R-:W-:Y:S02]  /*3110*/  IADD3 R7, PT, PT, R10, 0x1, RZ ;  /* 0x000000010a077810 */ /* 0x000fe40007ffe0ff */
[----:B--2---:R-:W-:-:S04]  /*3120*/  ISETP.GE.AND P0, PT, R14, R24, PT ;  /* 0x000000180e00720c */ /* 0x004fc80003f06270 */
[----:B------:R-:W-:-:S13]  /*3130*/  ISETP.GE.AND P0, PT, R14, R23, !P0 ;  /* 0x000000170e00720c */ /* 0x000fda0004706270 */
[----:B------:R-:W-:-:S05]  /*3140*/  @!P0 IMAD.MOV R7, RZ, RZ, R10 ;  /* 0x000000ffff078224 */ /* 0x000fca00078e020a */
[----:B------:R-:W-:-:S07]  /*3150*/  MOV R10, R7 ;  /* 0x00000007000a7202 */ /* 0x000fce0000000f00 */
.L_x_29:
[----:B------:R-:W-:Y:S05]  /*3160*/  BSYNC.RECONVERGENT B0 ;  /* 0x0000000000007941 */ /* 0x000fea0003800200 */
.L_x_28:
[----:B------:R-:W0:Y:S01]  /*3170*/  LDCU.64 UR6, c[0x0][0x390] ;  /* 0x00007200ff0677ac */ /* 0x000e220008000a00 */
[----:B------:R-:W-:Y:S01]  /*3180*/  IMAD.IADD R7, R11, 0x1, R8 ;  /* 0x000000010b077824 */ /* 0x000fe200078e0208 */
[----:B------:R-:W-:Y:S01]  /*3190*/  IADD3 R9, PT, PT, R10, R27, RZ ;  /* 0x0000001b0a097210 */ /* 0x000fe20007ffe0ff */
[----:B------:R-:W1:Y:S01]  /*31a0*/  LDCU UR5, c[0x0][0x3b4] ;  /* 0x00007680ff0577ac */ /* 0x000e620008000800 */
[----:B0-----:R-:W-:-:S06]  /*31b0*/  UIMAD.WIDE.U32 UR6, UR4, 0x4, UR6 ;  /* 0x00000004040678a5 */ /* 0x001fcc000f8e0006 */
[----:B------:R-:W-:Y:S01]  /*31c0*/  IMAD.U32 R14, RZ, RZ, UR6 ;  /* 0x00000006ff0e7e24 */ /* 0x000fe2000f8e00ff */
[----:B------:R-:W-:-:S05]  /*31d0*/  MOV R15, UR7 ;  /* 0x00000007000f7c02 */ /* 0x000fca0008000f00 */
[----:B------:R0:W2:Y:S01]  /*31e0*/  LDG.E R18, desc[UR8][R14.64] ;  /* 0x000000080e127981 */ /* 0x0000a2000c1e1900 */
[----:B------:R-:W-:Y:S01]  /*31f0*/  ISETP.GE.U32.AND P0, PT, R7, 0x2, PT ;  /* 0x000000020700780c */ /* 0x000fe20003f06070 */
[----:B------:R-:W-:Y:S01]  /*3200*/  UIADD3 UR4, UPT, UPT, UR4, 0x1, URZ ;  /* 0x0000000104047890 */ /* 0x000fe2000fffe0ff */
[----:B------:R-:W-:-:S03]  /*3210*/  ISETP.GE.U32.AND P1, PT, R9, 0x2, PT ;  /* 0x000000020900780c */ /* 0x000fc60003f26070 */
[----:B-1----:R-:W-:Y:S01]  /*3220*/  UISETP.NE.AND UP0, UPT, UR4, UR5, UPT ;  /* 0x000000050400728c */ /* 0x002fe2000bf05270 */
[----:B0-----:R-:W-:-:S07]  /*3230*/  CS2R R14, SRZ ;  /* 0x00000000000e7805 */ /* 0x001fce000001ff00 */
[----:B------:R-:W-:Y:S02]  /*3240*/  @P0 IMAD R8, R11, R8, RZ ;  /* 0x000000080b080224 */ /* 0x000fe400078e02ff */
[----:B------:R-:W-:Y:S01]  /*3250*/  @P1 IADD3 R11, PT, PT, R9, -0x2, RZ ;  /* 0xfffffffe090b1810 */ /* 0x000fe20007ffe0ff */
[----:B------:R-:W-:Y:S02]  /*3260*/  @P1 IMAD R10, R10, R27, RZ ;  /* 0x0000001b0a0a1224 */ /* 0x000fe400078e02ff */
[----:B------:R-:W-:Y:S02]  /*3270*/  @P0 VIADD R7, R7, 0xfffffffe ;  /* 0xfffffffe07070836 */ /* 0x000fe40000000000 */
[----:B------:R-:W-:Y:S01]  /*3280*/  @P1 IMAD R16, R10, R11, RZ ;  /* 0x0000000b0a101224 */ /* 0x000fe200078e02ff */
[----:B------:R-:W-:Y:S01]  /*3290*/  CS2R R10, SRZ ;  /* 0x00000000000a7805 */ /* 0x000fe2000001ff00 */
[----:B------:R-:W-:-:S04]  /*32a0*/  @P0 IMAD R7, R8, R7, RZ ;  /* 0x0000000708070224 */ /* 0x000fc800078e02ff */
[----:B------:R-:W0:Y:S08]  /*32b0*/  @P0 I2F.F64 R8, R7 ;  /* 0x0000000700080312 */ /* 0x000e300000201c00 */
[----:B------:R-:W1:Y:S01]  /*32c0*/  @P1 I2F.F64 R16, R16 ;  /* 0x0000001000101312 */ /* 0x000e620000201c00 */
[----:B0-----:R-:W-:Y:S02]  /*32d0*/  @P0 DMUL R10, R8, 0.5 ;  /* 0x3fe00000080a0828 */ /* 0x001fe40000000000 */
[----:B-1----:R-:W-:-:S08]  /*32e0*/  @P1 DMUL R14, R16, 0.5 ;  /* 0x3fe00000100e1828 */ /* 0x002fd00000000000 */
[----:B------:R-:W-:Y:S01]  /*32f0*/  DADD R10, R14, R10 ;  /* 0x000000000e0a7229 */ /* 0x000fe2000000000a */
[----:B--2---:R-:W0:Y:S07]  /*3300*/  I2F.F64 R8, R18 ;  /* 0x0000001200087312 */ /* 0x004e2e0000201c00 */
[----:B0-----:R-:W-:Y:S01]  /*3310*/  DFMA R12, R10, R8, R12 ;  /* 0x000000080a0c722b */ /* 0x001fe2000000000c */
[----:B------:R-:W-:Y:S10]  /*3320*/  BRA.U UP0, `(.L_x_37) ;  /* 0xffffffcd008c7547 */ /* 0x000ff4000b83ffff */
.L_x_0:
[----:B------:R-:W0:Y:S02]  /*3330*/  LDC.64 R2, c[0x0][0x398] ;  /* 0x0000e600ff027b82 */ /* 0x000e240000000a00 */
[----:B0-----:R-:W-:-:S05]  /*3340*/  IMAD.WIDE R2, R0, 0x8, R2 ;  /* 0x0000000800027825 */ /* 0x001fca00078e0202 */
[----:B------:R-:W-:Y:S01]  /*3350*/  STG.E.64 desc[UR8][R2.64], R12 ;  /* 0x0000000c02007986 */ /* 0x000fe2000c101b08 */
[----:B------:R-:W-:Y:S05]  /*3360*/  EXIT ;  /* 0x000000000000794d */ /* 0x000fea0003800000 */
.L_x_38:
[----:B------:R-:W-:-:S00]  /*3370*/  BRA `(.L_x_38) ;  /* 0xfffffffc00fc7947 */ /* 0x000fc0000383ffff */
[----:B------:R-:W-:-:S00]  /*3380*/  NOP ;  /* 0x0000000000007918 */ /* 0x000fc00000000000 */
[----:B------:R-:W-:-:S00]  /*3390*/  NOP ;  /* 0x0000000000007918 */ /* 0x000fc00000000000 */
[----:B------:R-:W-:-:S00]  /*33a0*/  NOP ;  /* 0x0000000000007918 */ /* 0x000fc00000000000 */
[----:B------:R-:W-:-:S00]  /*33b0*/  NOP ;  /* 0x0000000000007918 */ /* 0x000fc00000000000 */
[----:B------:R-:W-:-:S00]  /*33c0*/  NOP ;  /* 0x0000000000007918 */ /* 0x000fc00000000000 */
[----:B------:R-:W-:-:S00]  /*33d0*/  NOP ;  /* 0x0000000000007918 */ /* 0x000fc00000000000 */
[----:B------:R-:W-:-:S00]  /*33e0*/  NOP ;  /* 0x0000000000007918 */ /* 0x000fc00000000000 */
[----:B------:R-:W-:-:S00]  /*33f0*/  NOP ;  /* 0x0000000000007918 */ /* 0x000fc00000000000 */
.L_x_82:


//--------------------- .text._Z22calculateWeightsKernelP11BipartitionS0_PiPdii --------------------------
	.section	.text._Z22calculateWeightsKernelP11BipartitionS0_PiPdii,"ax",@progbits
	.align	128
        .global         _Z22calculateWeightsKernelP11BipartitionS0_PiPdii
        .type           _Z22calculateWeightsKernelP11BipartitionS0_PiPdii,@function
        .size           _Z22calculateWeightsKernelP11BipartitionS0_PiPdii,(.L_x_83 - _Z22calculateWeightsKernelP11BipartitionS0_PiPdii)
        .other          _Z22calculateWeightsKernelP11BipartitionS0_PiPdii,@"STO_CUDA_ENTRY STV_DEFAULT"
_Z22calculateWeightsKernelP11BipartitionS0_PiPdii:
.text._Z22calculateWeightsKernelP11BipartitionS0_PiPdii:
        /* <DEDUP_REMOVED lines=15> */
[----:B------:R-:W2:Y:S04]  /*00f0*/  LDG.E R2, desc[UR8][R10.64+0x10] ;  /* 0x000010080a027981 */ /* 0x000ea8000c1e1900 */
[----:B------:R0:W5:Y:S04]  /*0100*/  LDG.E.64 R14, desc[UR8][R10.64] ;  /* 0x000000080a0e7981 */ /* 0x000168000c1e1b00 */
[----:B------:R0:W5:Y:S01]  /*0110*/  LDG.E.64 R12, desc[UR8][R10.64+0x8] ;  /* 0x000008080a0c7981 */ /* 0x000162000c1e1b00 */
[----:B------:R-:W-:Y:S01]  /*0120*/  CS2R R16, SRZ ;  /* 0x0000000000107805 */ /* 0x000fe2000001ff00 */
[----:B------:R-:W-:Y:S01]  /*0130*/  UMOV UR4, URZ ;  /* 0x000000ff00047c82 */ /* 0x000fe20008000000 */
[----:B--2---:R-:W-:-:S02]  /*0140*/  LOP3.LUT R3, R2, 0xf, RZ, 0xc0, !PT ;  /* 0x0000000f02037812 */ /* 0x004fc400078ec0ff */
[C---:B------:R-:W-:Y:S02]  /*0150*/  LOP3.LUT R4, R2.reuse, 0x7, RZ, 0xc0, !PT ;  /* 0x0000000702047812 */ /* 0x040fe400078ec0ff */
[C---:B------:R-:W-:Y:S01]  /*0160*/  LOP3.LUT R5, R2.reuse, 0x7ffffff0, RZ, 0xc0, !PT ;  /* 0x7ffffff002057812 */ /* 0x040fe200078ec0ff */
[----:B------:R-:W-:Y:S01]  /*0170*/  VIADD R7, R3, 0xffffffff ;  /* 0xffffffff03077836 */ /* 0x000fe20000000000 */
[----:B------:R-:W-:Y:S01]  /*0180*/  LOP3.LUT R6, R2, 0x3, RZ, 0xc0, !PT ;  /* 0x0000000302067812 */ /* 0x000fe200078ec0ff */
[----:B0-----:R-:W-:-:S07]  /*0190*/  VIADD R8, R4, 0xffffffff ;  /* 0xffffffff04087836 */ /* 0x001fce0000000000 */
.L_x_80:
[----:B------:R-:W0:Y:S02]  /*01a0*/  LDCU.64 UR6, c[0x0][0x388] ;  /* 0x00007100ff0677ac */ /* 0x000e240008000a00 */
[----:B0-----:R-:W-:-:S06]  /*01b0*/  UIMAD.WIDE.U32 UR6, UR4, 0x18, UR6 ;  /* 0x00000018040678a5 */ /* 0x001fcc000f8e0006 */
[----:B------:R-:W-:Y:S02]  /*01c0*/  IMAD.U32 R18, RZ, RZ, UR6 ;  /* 0x00000006ff127e24 */ /* 0x000fe4000f8e00ff */
[----:B------:R-:W-:-:S05]  /*01d0*/  IMAD.U32 R19, RZ, RZ, UR7 ;  /* 0x00000007ff137e24 */ /* 0x000fca000f8e00ff */
[----:B------:R-:W2:Y:S04]  /*01e0*/  LDG.E.64 R20, desc[UR8][R18.64] ;  /* 0x0000000812147981 */ /* 0x000ea8000c1e1b00 */
[----:B-----5:R0:W5:Y:S01]  /*01f0*/  LDG.E.64 R10, desc[UR8][R18.64+0x8] ;  /* 0x00000808120a7981 */ /* 0x020162000c1e1b00 */
[----:B------:R-:W-:Y:S01]  /*0200*/  ISETP.GE.AND P0, PT, R2, 0x1, PT ;  /* 0x000000010200780c */ /* 0x000fe20003f06270 */
[----:B------:R-:W-:Y:S01]  /*0210*/  BSSY.RECONVERGENT B0, `(.L_x_40) ;  /* 0x0000113000007945 */ /* 0x000fe20003800200 */
[----:B------:R-:W-:Y:S01]  /*0220*/  IMAD.MOV.U32 R34, RZ, RZ, RZ ;  /* 0x000000ffff227224 */ /* 0x000fe200078e00ff */
[----:B--2---:R-:W-:Y:S02]  /*0230*/  R2UR UR10, R20 ;  /* 0x00000000140a72ca */ /* 0x004fe400000e0000 */
[----:B------:R-:W-:-:S08]  /*0240*/  R2UR UR11, R21 ;  /* 0x00000000150b72ca */ /* 0x000fd000000e0000 */
[----:B0-----:R-:W-:Y:S07]  /*0250*/  @!P0 BRA `(.L_x_41) ;  /* 0x0000001000388947 */ /* 0x001fee0003800000 */
[----:B------:R-:W-:Y:S01]  /*0260*/  ISETP.GE.U32.AND P1, PT, R2, 0x10, PT ;  /* 0x000000100200780c */ /* 0x000fe20003f26070 */
[----:B------:R-:W-:Y:S01]  /*0270*/  BSSY.RECONVERGENT B1, `(.L_x_42) ;  /* 0x0000087000017945 */ /* 0x000fe20003800200 */
[----:B------:R-:W-:Y:S02]  /*0280*/  IMAD.MOV.U32 R9, RZ, RZ, RZ ;  /* 0x000000ffff097224 */ /* 0x000fe400078e00ff */
[----:B------:R-:W-:-:S09]  /*0290*/  IMAD.MOV.U32 R34, RZ, RZ, RZ ;  /* 0x000000ffff227224 */ /* 0x000fd200078e00ff */
[----:B------:R-:W-:Y:S05]  /*02a0*/  @!P1 BRA `(.L_x_43) ;  /* 0x00000008000c9947 */ /* 0x000fea0003800000 */
[----:B------:R-:W-:Y:S01]  /*02b0*/  UIADD3 UR5, UP0, UPT, UR10, 0x40, URZ ;  /* 0x000000400a057890 */ /* 0x000fe2000ff1e0ff */
[----:B------:R-:W-:Y:S01]  /*02c0*/  LOP3.LUT R5, R2, 0x7ffffff0, RZ, 0xc0, !PT ;  /* 0x7ffffff002057812 */ /* 0x000fe200078ec0ff */
[----:B------:R-:W-:Y:S01]  /*02d0*/  BSSY.RECONVERGENT B2, `(.L_x_44) ;  /* 0x000007f000027945 */ /* 0x000fe20003800200 */
[----:B------:R-:W-:Y:S01]  /*02e0*/  IADD3 R22, P1, PT, R14, 0x40, RZ ;  /* 0x000000400e167810 */ /* 0x000fe20007f3e0ff */
[----:B------:R-:W-:Y:S01]  /*02f0*/  UIADD3.X UR6, UPT, UPT, URZ, UR11, URZ, UP0, !UPT ;  /* 0x0000000bff067290 */ /* 0x000fe200087fe4ff */
[----:B------:R-:W-:Y:S02]  /*0300*/  IMAD.MOV.U32 R34, RZ, RZ, RZ ;  /* 0x000000ffff227224 */ /* 0x000fe400078e00ff */
[----:B------:R-:W-:Y:S02]  /*0310*/  IMAD.MOV R9, RZ, RZ, -R5 ;  /* 0x000000ffff097224 */ /* 0x000fe400078e0a05 */
[----:B------:R-:W-:Y:S02]  /*0320*/  IMAD.X R23, RZ, RZ, R15, P1 ;  /* 0x000000ffff177224 */ /* 0x000fe400008e060f */
[----:B------:R-:W-:-:S02]  /*0330*/  IMAD.U32 R20, RZ, RZ, UR5 ;  /* 0x00000005ff147e24 */ /* 0x000fc4000f8e00ff */
[----:B------:R-:W-:-:S07]  /*0340*/  IMAD.U32 R21, RZ, RZ, UR6 ;  /* 0x00000006ff157e24 */ /* 0x000fce000f8e00ff */
.L_x_45:
[----:B------:R-:W2:Y:S04]  /*0350*/  LDG.E.64 R24, desc[UR8][R22.64+-0x38] ;  /* 0xffffc80816187981 */ /* 0x000ea8000c1e1b00 */
[----:B------:R-:W2:Y:S04]  /*0360*/  LDG.E.64 R18, desc[UR8][R20.64+-0x38] ;  /* 0xffffc80814127981 */ /* 0x000ea8000c1e1b00 */
[----:B------:R-:W3:Y:S04]  /*0370*/  LDG.E.64 R30, desc[UR8][R22.64+-0x40] ;  /* 0xffffc008161e7981 */ /* 0x000ee8000c1e1b00 */
[----:B------:R-:W3:Y:S04]  /*0380*/  LDG.E.64 R28, desc[UR8][R20.64+-0x40] ;  /* 0xffffc008141c7981 */ /* 0x000ee8000c1e1b00 */
[----:B------:R-:W4:Y:S01]  /*0390*/  LDG.E.64 R36, desc[UR8][R20.64+-0x30] ;  /* 0xffffd00814247981 */ /* 0x000f22000c1e1b00 */
[----:B--2---:R-:W-:-:S02]  /*03a0*/  LOP3.LUT R35, R18, R24, RZ, 0xc0, !PT ;  /* 0x0000001812237212 */ /* 0x004fc400078ec0ff */
[----:B------:R-:W-:Y:S02]  /*03b0*/  LOP3.LUT R33, R19, R25, RZ, 0xc0, !PT ;  /* 0x0000001913217212 */ /* 0x000fe400078ec0ff */
[----:B------:R-:W2:Y:S04]  /*03c0*/  LDG.E.64 R24, desc[UR8][R22.64+-0x28] ;  /* 0xffffd80816187981 */ /* 0x000ea8000c1e1b00 */
[----:B------:R-:W2:Y:S01]  /*03d0*/  LDG.E.64 R18, desc[UR8][R20.64+-0x28] ;  /* 0xffffd80814127981 */ /* 0x000ea2000c1e1b00 */
[----:B---3--:R-:W-:Y:S02]  /*03e0*/  LOP3.LUT R27, R28, R30, RZ, 0xc0, !PT ;  /* 0x0000001e1c1b7212 */ /* 0x008fe400078ec0ff */
[----:B------:R-:W-:Y:S02]  /*03f0*/  LOP3.LUT R26, R29, R31, RZ, 0xc0, !PT ;  /* 0x0000001f1d1a7212 */ /* 0x000fe400078ec0ff */
[----:B------:R-:W4:Y:S02]  /*0400*/  LDG.E.64 R28, desc[UR8][R22.64+-0x30] ;  /* 0xffffd008161c7981 */ /* 0x000f24000c1e1b00 */
[----:B------:R-:W-:Y:S08]  /*0410*/  POPC R27, R27 ;  /* 0x0000001b001b7309 */ /* 0x000ff00000000000 */
[----:B------:R-:W0:Y:S02]  /*0420*/  POPC R26, R26 ;  /* 0x0000001a001a7309 */ /* 0x000e240000000000 */
[----:B0-----:R-:W-:-:S02]  /*0430*/  IADD3 R34, PT, PT, R34, R27, R26 ;  /* 0x0000001b22227210 */ /* 0x001fc40007ffe01a */
[----:B------:R-:W3:Y:S01]  /*0440*/  LDG.E.64 R26, desc[UR8][R22.64+-0x18] ;  /* 0xffffe808161a7981 */ /* 0x000ee2000c1e1b00 */
[----:B--2---:R-:W-:Y:S02]  /*0450*/  LOP3.LUT R30, R18, R24, RZ, 0xc0, !PT ;  /* 0x00000018121e7212 */ /* 0x004fe400078ec0ff */
[----:B------:R-:W-:Y:S02]  /*0460*/  LOP3.LUT R31, R19, R25, RZ, 0xc0, !PT ;  /* 0x00000019131f7212 */ /* 0x000fe400078ec0ff */
[----:B------:R-:W2:Y:S04]  /*0470*/  LDG.E.64 R18, desc[UR8][R22.64+-0x20] ;  /* 0xffffe00816127981 */ /* 0x000ea8000c1e1b00 */
[----:B------:R-:W2:Y:S01]  /*0480*/  LDG.E.64 R24, desc[UR8][R20.64+-0x20] ;  /* 0xffffe00814187981 */ /* 0x000ea2000c1e1b00 */
[----:B----4-:R-:W-:-:S02]  /*0490*/  LOP3.LUT R32, R36, R28, RZ, 0xc0, !PT ;  /* 0x0000001c24207212 */ /* 0x010fc400078ec0ff */
[----:B------:R-:W-:Y:S02]  /*04a0*/  LOP3.LUT R36, R37, R29, RZ, 0xc0, !PT ;  /* 0x0000001d25247212 */ /* 0x000fe400078ec0ff */
[----:B------:R-:W3:Y:S01]  /*04b0*/  LDG.E.64 R28, desc[UR8][R20.64+-0x18] ;  /* 0xffffe808141c7981 */ /* 0x000ee2000c1e1b00 */
[----:B------:R-:W-:Y:S08]  /*04c0*/  POPC R33, R33 ;  /* 0x0000002100217309 */ /* 0x000ff00000000000 */
[----:B------:R-:W-:Y:S08]  /*04d0*/  POPC R32, R32 ;  /* 0x0000002000207309 */ /* 0x000ff00000000000 */
[----:B------:R-:W-:Y:S01]  /*04e0*/  POPC R36, R36 ;  /* 0x0000002400247309 */ /* 0x000fe20000000000 */
[----:B--2---:R-:W-:-:S07]  /*04f0*/  LOP3.LUT R25, R25, R19, RZ, 0xc0, !PT ;  /* 0x0000001319197212 */ /* 0x004fce00078ec0ff */
[----:B------:R-:W0:Y:S01]  /*0500*/  POPC R19, R35 ;  /* 0x0000002300137309 */ /* 0x000e220000000000 */
[----:B------:R-:W-:Y:S02]  /*0510*/  LOP3.LUT R24, R24, R18, RZ, 0xc0, !PT ;  /* 0x0000001218187212 */ /* 0x000fe400078ec0ff */
[----:B---3--:R-:W-:Y:S02]  /*0520*/  LOP3.LUT R37, R29, R27, RZ, 0xc0, !PT ;  /* 0x0000001b1d257212 */ /* 0x008fe400078ec0ff */
[----:B0-----:R-:W-:Y:S02]  /*0530*/  IADD3 R19, PT, PT, R34, R19, R33 ;  /* 0x0000001322137210 */ /* 0x001fe40007ffe021 */
[----:B------:R-:W-:Y:S02]  /*0540*/  LOP3.LUT R34, R28, R26, RZ, 0xc0, !PT ;  /* 0x0000001a1c227212 */ /* 0x000fe400078ec0ff */
[----:B------:R-:W-:Y:S01]  /*0550*/  IADD3 R35, PT, PT, R19, R32, R36 ;  /* 0x0000002013237210 */ /* 0x000fe20007ffe024 */
[----:B------:R-:W2:Y:S04]  /*0560*/  LDG.E.64 R28, desc[UR8][R22.64+-0x10] ;  /* 0xfffff008161c7981 */ /* 0x000ea8000c1e1b00 */
[----:B------:R-:W2:Y:S04]  /*0570*/  LDG.E.64 R26, desc[UR8][R20.64+-0x10] ;  /* 0xfffff008141a7981 */ /* 0x000ea8000c1e1b00 */
[----:B------:R-:W3:Y:S04]  /*0580*/  LDG.E.64 R32, desc[UR8][R22.64+-0x8] ;  /* 0xfffff80816207981 */ /* 0x000ee8000c1e1b00 */
[----:B------:R-:W3:Y:S01]  /*0590*/  LDG.E.64 R18, desc[UR8][R20.64+-0x8] ;  /* 0xfffff80814127981 */ /* 0x000ee2000c1e1b00 */
[----:B------:R-:W-:Y:S08]  /*05a0*/  POPC R30, R30 ;  /* 0x0000001e001e7309 */ /* 0x000ff00000000000 */
[----:B------:R-:W0:Y:S08]  /*05b0*/  POPC R31, R31 ;  /* 0x0000001f001f7309 */ /* 0x000e300000000000 */
[----:B------:R-:W-:Y:S08]  /*05c0*/  POPC R24, R24 ;  /* 0x0000001800187309 */ /* 0x000ff00000000000 */
[----:B------:R-:W1:Y:S01]  /*05d0*/  POPC R25, R25 ;  /* 0x0000001900197309 */ /* 0x000e620000000000 */
[----:B0-----:R-:W-:-:S04]  /*05e0*/  IADD3 R36, PT, PT, R35, R30, R31 ;  /* 0x0000001e23247210 */ /* 0x001fc80007ffe01f */
[----:B-1----:R-:W-:Y:S02]  /*05f0*/  IADD3 R36, PT, PT, R36, R24, R25 ;  /* 0x0000001824247210 */ /* 0x002fe40007ffe019 */
[----:B------:R-:W4:Y:S01]  /*0600*/  LDG.E.64 R24, desc[UR8][R22.64+0x8] ;  /* 0x0000080816187981 */ /* 0x000f22000c1e1b00 */
[----:B--2---:R-:W-:Y:S02]  /*0610*/  LOP3.LUT R26, R26, R28, RZ, 0xc0, !PT ;  /* 0x0000001c1a1a7212 */ /* 0x004fe400078ec0ff */
[----:B------:R-:W-:Y:S02]  /*0620*/  LOP3.LUT R27, R27, R29, RZ, 0xc0, !PT ;  /* 0x0000001d1b1b7212 */ /* 0x000fe400078ec0ff */
[----:B------:R-:W2:Y:S01]  /*0630*/  LDG.E.64 R28, desc[UR8][R20.64] ;  /* 0x00000008141c7981 */ /* 0x000ea2000c1e1b00 */
[----:B---3--:R-:W-:Y:S02]  /*0640*/  LOP3.LUT R35, R18, R32, RZ, 0xc0, !PT ;  /* 0x0000002012237212 */ /* 0x008fe400078ec0ff */
[----:B------:R-:W-:-:S02]  /*0650*/  LOP3.LUT R30, R19, R33, RZ, 0xc0, !PT ;  /* 0x00000021131e7212 */ /* 0x000fc400078ec0ff */
[----:B------:R-:W2:Y:S04]  /*0660*/  LDG.E.64 R32, desc[UR8][R22.64] ;  /* 0x0000000816207981 */ /* 0x000ea8000c1e1b00 */
[----:B------:R-:W4:Y:S01]  /*0670*/  LDG.E.64 R18, desc[UR8][R20.64+0x8] ;  /* 0x0000080814127981 */ /* 0x000f22000c1e1b00 */
[----:B------:R-:W-:Y:S08]  /*0680*/  POPC R31, R34 ;  /* 0x00000022001f7309 */ /* 0x000ff00000000000 */
[----:B------:R-:W0:Y:S08]  /*0690*/  POPC R37, R37 ;  /* 0x0000002500257309 */ /* 0x000e300000000000 */
[----:B------:R-:W-:Y:S08]  /*06a0*/  POPC R26, R26 ;  /* 0x0000001a001a7309 */ /* 0x000ff00000000000 */
[----:B------:R-:W1:Y:S01]  /*06b0*/  POPC R27, R27 ;  /* 0x0000001b001b7309 */ /* 0x000e620000000000 */
[----:B0-----:R-:W-:-:S04]  /*06c0*/  IADD3 R36, PT, PT, R36, R31, R37 ;  /* 0x0000001f24247210 */ /* 0x001fc80007ffe025 */
[----:B-1----:R-:W-:Y:S02]  /*06d0*/  IADD3 R26, PT, PT, R36, R26, R27 ;  /* 0x0000001a241a7210 */ /* 0x002fe40007ffe01b */
[----:B------:R-:W3:Y:S01]  /*06e0*/  LDG.E.64 R36, desc[UR8][R22.64+0x18] ;  /* 0x0000180816247981 */ /* 0x000ee2000c1e1b00 */
[----:B--2---:R-:W-:Y:S02]  /*06f0*/  LOP3.LUT R28, R28, R32, RZ, 0xc0, !PT ;  /* 0x000000201c1c7212 */ /* 0x004fe400078ec0ff */
[----:B------:R-:W-:Y:S02]  /*0700*/  LOP3.LUT R29, R29, R33, RZ, 0xc0, !PT ;  /* 0x000000211d1d7212 */ /* 0x000fe400078ec0ff */
[----:B----4-:R-:W-:Y:S01]  /*0710*/  LOP3.LUT R31, R18, R24, RZ, 0xc0, !PT ;  /* 0x00000018121f7212 */ /* 0x010fe200078ec0ff */
[----:B------:R-:W2:Y:S01]  /*0720*/  LDG.E.64 R32, desc[UR8][R22.64+0x10] ;  /* 0x0000100816207981 */ /* 0x000ea2000c1e1b00 */
[----:B------:R-:W-:-:S03]  /*0730*/  LOP3.LUT R34, R19, R25, RZ, 0xc0, !PT ;  /* 0x0000001913227212 */ /* 0x000fc600078ec0ff */
[----:B------:R-:W2:Y:S04]  /*0740*/  LDG.E.64 R24, desc[UR8][R20.64+0x10] ;  /* 0x0000100814187981 */ /* 0x000ea8000c1e1b00 */
[----:B------:R-:W3:Y:S01]  /*0750*/  LDG.E.64 R18, desc[UR8][R20.64+0x18] ;  /* 0x0000180814127981 */ /* 0x000ee2000c1e1b00 */
[----:B------:R-:W-:Y:S08]  /*0760*/  POPC R35, R35 ;  /* 0x0000002300237309 */ /* 0x000ff00000000000 */
[----:B------:R-:W0:Y:S08]  /*0770*/  POPC R30, R30 ;  /* 0x0000001e001e7309 */ /* 0x000e300000000000 */
[----:B------:R-:W-:Y:S08]  /*0780*/  POPC R28, R28 ;  /* 0x0000001c001c7309 */ /* 0x000ff00000000000 */
[----:B------:R-:W1:Y:S01]  /*0790*/  POPC R29, R29 ;  /* 0x0000001d001d7309 */ /* 0x000e620000000000 */
[----:B0-----:R-:W-:-:S02]  /*07a0*/  IADD3 R35, PT, PT, R26, R35, R30 ;  /* 0x000000231a237210 */ /* 0x001fc40007ffe01e */
[----:B------:R-:W4:Y:S02]  /*07b0*/  LDG.E.64 R26, desc[UR8][R20.64+0x20] ;  /* 0x00002008141a7981 */ /* 0x000f24000c1e1b00 */
[----:B-1----:R-:W-:Y:S02]  /*07c0*/  IADD3 R35, PT, PT, R35, R28, R29 ;  /* 0x0000001c23237210 */ /* 0x002fe40007ffe01d */
[----:B------:R-:W4:Y:S01]  /*07d0*/  LDG.E.64 R28, desc[UR8][R22.64+0x28] ;  /* 0x00002808161c7981 */ /* 0x000f22000c1e1b00 */
[----:B--2---:R-:W-:Y:S02]  /*07e0*/  LOP3.LUT R24, R24, R32, RZ, 0xc0, !PT ;  /* 0x0000002018187212 */ /* 0x004fe400078ec0ff */
[----:B------:R-:W-:Y:S02]  /*07f0*/  LOP3.LUT R25, R25, R33, RZ, 0xc0, !PT ;  /* 0x0000002119197212 */ /* 0x000fe400078ec0ff */
[----:B---3--:R-:W-:Y:S01]  /*0800*/  LOP3.LUT R36, R18, R36, RZ, 0xc0, !PT ;  /* 0x0000002412247212 */ /* 0x008fe200078ec0ff */
[----:B------:R-:W4:Y:S01]  /*0810*/  LDG.E.64 R32, desc[UR8][R22.64+0x20] ;  /* 0x0000200816207981 */ /* 0x000f22000c1e1b00 */
[----:B------:R-:W-:-:S03]  /*0820*/  LOP3.LUT R37, R19, R37, RZ, 0xc0, !PT ;  /* 0x0000002513257212 */ /* 0x000fc600078ec0ff */
[----:B------:R-:W2:Y:S01]  /*0830*/  LDG.E.64 R18, desc[UR8][R20.64+0x28] ;  /* 0x0000280814127981 */ /* 0x000ea2000c1e1b00 */
[----:B------:R-:W-:Y:S08]  /*0840*/  POPC R30, R31 ;  /* 0x0000001f001e7309 */ /* 0x000ff00000000000 */
[----:B------:R-:W0:Y:S08]  /*0850*/  POPC R34, R34 ;  /* 0x0000002200227309 */ /* 0x000e300000000000 */
[----:B------:R-:W-:Y:S08]  /*0860*/  POPC R24, R24 ;  /* 0x0000001800187309 */ /* 0x000ff00000000000 */
[----:B------:R-:W1:Y:S01]  /*0870*/  POPC R25, R25 ;  /* 0x0000001900197309 */ /* 0x000e620000000000 */
[----:B0-----:R-:W-:-:S04]  /*0880*/  IADD3 R35, PT, PT, R35, R30, R34 ;  /* 0x0000001e23237210 */ /* 0x001fc80007ffe022 */
[----:B-1----:R-:W-:Y:S02]  /*0890*/  IADD3 R24, PT, PT, R35, R24, R25 ;  /* 0x0000001823187210 */ /* 0x002fe40007ffe019 */
[----:B------:R-:W3:Y:S01]  /*08a0*/  LDG.E.64 R34, desc[UR8][R22.64+0x38] ;  /* 0x0000380816227981 */ /* 0x000ee2000c1e1b00 */
[----:B----4-:R-:W-:Y:S02]  /*08b0*/  LOP3.LUT R26, R26, R32, RZ, 0xc0, !PT ;  /* 0x000000201a1a7212 */ /* 0x010fe400078ec0ff */
[----:B------:R-:W-:Y:S02]  /*08c0*/  LOP3.LUT R27, R27, R33, RZ, 0xc0, !PT ;  /* 0x000000211b1b7212 */ /* 0x000fe400078ec0ff */
[----:B--2---:R-:W-:Y:S01]  /*08d0*/  LOP3.LUT R30, R18, R28, RZ, 0xc0, !PT ;  /* 0x0000001c121e7212 */ /* 0x004fe200078ec0ff */
[----:B------:R0:W2:Y:S01]  /*08e0*/  LDG.E.64 R32, desc[UR8][R22.64+0x30] ;  /* 0x0000300816207981 */ /* 0x0000a2000c1e1b00 */
[----:B------:R-:W-:-:S03]  /*08f0*/  LOP3.LUT R31, R19, R29, RZ, 0xc0, !PT ;  /* 0x0000001d131f7212 */ /* 0x000fc600078ec0ff */
[----:B------:R-:W2:Y:S04]  /*0900*/  LDG.E.64 R28, desc[UR8][R20.64+0x30] ;  /* 0x00003008141c7981 */ /* 0x000ea8000c1e1b00 */
[----:B------:R1:W3:Y:S01]  /*0910*/  LDG.E.64 R18, desc[UR8][R20.64+0x38] ;  /* 0x0000380814127981 */ /* 0x0002e2000c1e1b00 */
[----:B------:R-:W-:Y:S01]  /*0920*/  POPC R37, R37 ;  /* 0x0000002500257309 */ /* 0x000fe20000000000 */
[----:B------:R-:W-:-:S07]  /*0930*/  VIADD R9, R9, 0x10 ;  /* 0x0000001009097836 */ /* 0x000fce0000000000 */
[----:B------:R-:W-:Y:S08]  /*0940*/  POPC R26, R26 ;  /* 0x0000001a001a7309 */ /* 0x000ff00000000000 */
[----:B------:R-:W-:Y:S08]  /*0950*/  POPC R27, R27 ;  /* 0x0000001b001b7309 */ /* 0x000ff00000000000 */
[----:B------:R-:W-:Y:S08]  /*0960*/  POPC R30, R30 ;  /* 0x0000001e001e7309 */ /* 0x000ff00000000000 */
[----:B------:R-:W-:Y:S01]  /*0970*/  POPC R31, R31 ;  /* 0x0000001f001f7309 */ /* 0x000fe20000000000 */
[----:B------:R-:W-:-:S02]  /*0980*/  ISETP.NE.AND P1, PT, R9, RZ, PT ;  /* 0x000000ff0900720c */ /* 0x000fc40003f25270 */
[----:B0-----:R-:W-:Y:S02]  /*0990*/  IADD3 R22, P2, PT, R22, 0x80, RZ ;  /* 0x0000008016167810 */ /* 0x001fe40007f5e0ff */
[----:B-1----:R-:W-:-:S03]  /*09a0*/  IADD3 R20, P3, PT, R20, 0x80, RZ ;  /* 0x0000008014147810 */ /* 0x002fc60007f7e0ff */
[----:B------:R-:W-:Y:S02]  /*09b0*/  IMAD.X R23, RZ, RZ, R23, P2 ;  /* 0x000000ffff177224 */ /* 0x000fe400010e0617 */
[----:B------:R-:W-:Y:S01]  /*09c0*/  IMAD.X R21, RZ, RZ, R21, P3 ;  /* 0x000000ffff157224 */ /* 0x000fe200018e0615 */
[----:B--2---:R-:W-:Y:S02]  /*09d0*/  LOP3.LUT R29, R29, R33, RZ, 0xc0, !PT ;  /* 0x000000211d1d7212 */ /* 0x004fe400078ec0ff */
[----:B------:R-:W0:Y:S01]  /*09e0*/  POPC R33, R36 ;  /* 0x0000002400217309 */ /* 0x000e220000000000 */
[----:B------:R-:W-:Y:S02]  /*09f0*/  LOP3.LUT R28, R28, R32, RZ, 0xc0, !PT ;  /* 0x000000201c1c7212 */ /* 0x000fe400078ec0ff */
[----:B---3--:R-:W-:Y:S02]  /*0a00*/  LOP3.LUT R34, R18, R34, RZ, 0xc0, !PT ;  /* 0x0000002212227212 */ /* 0x008fe400078ec0ff */
[----:B------:R-:W-:-:S03]  /*0a10*/  LOP3.LUT R18, R19, R35, RZ, 0xc0, !PT ;  /* 0x0000002313127212 */ /* 0x000fc600078ec0ff */
[----:B------:R-:W-:Y:S08]  /*0a20*/  POPC R28, R28 ;  /* 0x0000001c001c7309 */ /* 0x000ff00000000000 */
[----:B------:R-:W1:Y:S01]  /*0a30*/  POPC R29, R29 ;  /* 0x0000001d001d7309 */ /* 0x000e620000000000 */
[----:B0-----:R-:W-:-:S04]  /*0a40*/  IADD3 R24, PT, PT, R24, R33, R37 ;  /* 0x0000002118187210 */ /* 0x001fc80007ffe025 */
[----:B------:R-:W-:-:S03]  /*0a50*/  IADD3 R24, PT, PT, R24, R26, R27 ;  /* 0x0000001a18187210 */ /* 0x000fc60007ffe01b */
[----:B------:R-:W-:Y:S01]  /*0a60*/  POPC R34, R34 ;  /* 0x0000002200227309 */ /* 0x000fe20000000000 */
[----:B------:R-:W-:-:S07]  /*0a70*/  IADD3 R24, PT, PT, R24, R30, R31 ;  /* 0x0000001e18187210 */ /* 0x000fce0007ffe01f */
[----:B------:R-:W0:Y:S01]  /*0a80*/  POPC R18, R18 ;  /* 0x0000001200127309 */ /* 0x000e220000000000 */
[----:B-1----:R-:W-:-:S04]  /*0a90*/  IADD3 R29, PT, PT, R24, R28, R29 ;  /* 0x0000001c181d7210 */ /* 0x002fc80007ffe01d */
[----:B0-----:R-:W-:Y:S01]  /*0aa0*/  IADD3 R34, PT, PT, R29, R34, R18 ;  /* 0x000000221d227210 */ /* 0x001fe20007ffe012 */
[----:B------:R-:W-:Y:S06]  /*0ab0*/  @P1 BRA `(.L_x_45) ;  /* 0xfffffff800241947 */ /* 0x000fec000383ffff */
[----:B------:R-:W-:Y:S05]  /*0ac0*/  BSYNC.RECONVERGENT B2 ;  /* 0x0000000000027941 */ /* 0x000fea0003800200 */
.L_x_44:
[----:B------:R-:W-:-:S07]  /*0ad0*/  IMAD.MOV.U32 R9, RZ, RZ, R5 ;  /* 0x000000ffff097224 */ /* 0x000fce00078e0005 */
.L_x_43:
[----:B------:R-:W-:Y:S05]  /*0ae0*/  BSYNC.RECONVERGENT B1 ;  /* 0x0000000000017941 */ /* 0x000fea0003800200 */
.L_x_42:
[----:B------:R-:W-:-:S13]  /*0af0*/  ISETP.NE.AND P1, PT, R3, RZ, PT ;  /* 0x000000ff0300720c */ /* 0x000fda0003f25270 */
[----:B------:R-:W-:Y:S05]  /*0b00*/  @!P1 BRA `(.L_x_41) ;  /* 0x00000008000c9947 */ /* 0x000fea0003800000 */
[----:B------:R-:W-:Y:S01]  /*0b10*/  ISETP.GE.U32.AND P1, PT, R7, 0x7, PT ;  /* 0x000000070700780c */ /* 0x000fe20003f26070 */
[----:B------:R-:W-:Y:S01]  /*0b20*/  BSSY.RECONVERGENT B1, `(.L_x_46) ;  /* 0x000003f000017945 */ /* 0x000fe20003800200 */
[----:B------:R-:W-:-:S11]  /*0b30*/  ISETP.NE.AND P2, PT, R4, RZ, PT ;  /* 0x000000ff0400720c */ /* 0x000fd60003f45270 */
[----:B------:R-:W-:Y:S05]  /*0b40*/  @!P1 BRA `(.L_x_47) ;  /* 0x0000000000f09947 */ /* 0x000fea0003800000 */
[----:B------:R-:W-:Y:S02]  /*0b50*/  IMAD.MOV.U32 R20, RZ, RZ, 0x8 ;  /* 0x00000008ff147424 */ /* 0x000fe400078e00ff */
[----:B------:R-:W-:-:S04]  /*0b60*/  IMAD.WIDE.U32 R18, R9, 0x8, R14 ;  /* 0x0000000809127825 */ /* 0x000fc800078e000e */
[----:B------:R-:W-:Y:S01]  /*0b70*/  IMAD.WIDE.U32 R20, R9, R20, UR10 ;  /* 0x0000000a09147e25 */ /* 0x000fe2000f8e0014 */
[----:B------:R-:W2:Y:S04]  /*0b80*/  LDG.E.64 R28, desc[UR8][R18.64] ;  /* 0x00000008121c7981 */ /* 0x000ea8000c1e1b00 */
[----:B------:R-:W2:Y:S04]  /*0b90*/  LDG.E.64 R26, desc[UR8][R20.64] ;  /* 0x00000008141a7981 */ /* 0x000ea8000c1e1b00 */
[----:B------:R-:W3:Y:S04]  /*0ba0*/  LDG.E.64 R24, desc[UR8][R18.64+0x8] ;  /* 0x0000080812187981 */ /* 0x000ee8000c1e1b00 */
[----:B------:R-:W3:Y:S01]  /*0bb0*/  LDG.E.64 R22, desc[UR8][R20.64+0x8] ;  /* 0x0000080814167981 */ /* 0x000ee2000c1e1b00 */
[----:B--2---:R-:W-:-:S02]  /*0bc0*/  LOP3.LUT R32, R26, R28, RZ, 0xc0, !PT ;  /* 0x0000001c1a207212 */ /* 0x004fc400078ec0ff */
[----:B------:R-:W-:Y:S02]  /*0bd0*/  LOP3.LUT R37, R27, R29, RZ, 0xc0, !PT ;  /* 0x0000001d1b257212 */ /* 0x000fe400078ec0ff */
[----:B------:R-:W2:Y:S04]  /*0be0*/  LDG.E.64 R28, desc[UR8][R18.64+0x10] ;  /* 0x00001008121c7981 */ /* 0x000ea8000c1e1b00 */
[----:B------:R-:W2:Y:S01]  /*0bf0*/  LDG.E.64 R26, desc[UR8][R20.64+0x10] ;  /* 0x00001008141a7981 */ /* 0x000ea2000c1e1b00 */
[----:B---3--:R-:W-:Y:S02]  /*0c00*/  LOP3.LUT R36, R22, R24, RZ, 0xc0, !PT ;  /* 0x0000001816247212 */ /* 0x008fe400078ec0ff */
[----:B------:R-:W-:Y:S02]  /*0c10*/  LOP3.LUT R35, R23, R25, RZ, 0xc0, !PT ;  /* 0x0000001917237212 */ /* 0x000fe400078ec0ff */
[----:B------:R-:W3:Y:S04]  /*0c20*/  LDG.E.64 R24, desc[UR8][R18.64+0x18] ;  /* 0x0000180812187981 */ /* 0x000ee8000c1e1b00 */
[----:B------:R-:W3:Y:S01]  /*0c30*/  LDG.E.64 R22, desc[UR8][R20.64+0x18] ;  /* 0x0000180814167981 */ /* 0x000ee2000c1e1b00 */
[----:B------:R-:W-:Y:S01]  /*0c40*/  POPC R37, R37 ;  /* 0x0000002500257309 */ /* 0x000fe20000000000 */
[----:B--2---:R-:W-:-:S07]  /*0c50*/  LOP3.LUT R31, R27, R29, RZ, 0xc0, !PT ;  /* 0x0000001d1b1f7212 */ /* 0x004fce00078ec0ff */
[----:B------:R0:W1:Y:S01]  /*0c60*/  POPC R27, R32 ;  /* 0x00000020001b7309 */ /* 0x0000620000000000 */
[----:B---3--:R-:W-:Y:S02]  /*0c70*/  LOP3.LUT R33, R23, R25, RZ, 0xc0, !PT ;  /* 0x0000001917217212 */ /* 0x008fe400078ec0ff */
[----:B0-----:R-:W-:Y:S02]  /*0c80*/  LOP3.LUT R32, R22, R24, RZ, 0xc0, !PT ;  /* 0x0000001816207212 */ /* 0x001fe400078ec0ff */
[----:B------:R-:W2:Y:S04]  /*0c90*/  LDG.E.64 R22, desc[UR8][R18.64+0x20] ;  /* 0x0000200812167981 */ /* 0x000ea8000c1e1b00 */
[----:B------:R-:W2:Y:S01]  /*0ca0*/  LDG.E.64 R24, desc[UR8][R20.64+0x20] ;  /* 0x0000200814187981 */ /* 0x000ea2000c1e1b00 */
[----:B------:R-:W-:-:S02]  /*0cb0*/  LOP3.LUT R30, R26, R28, RZ, 0xc0, !PT ;  /* 0x0000001c1a1e7212 */ /* 0x000fc400078ec0ff */
[----:B-1----:R-:W-:Y:S01]  /*0cc0*/  IADD3 R34, PT, PT, R34, R27, R37 ;  /* 0x0000001b22227210 */ /* 0x002fe20007ffe025 */
[----:B------:R-:W3:Y:S04]  /*0cd0*/  LDG.E.64 R28, desc[UR8][R20.64+0x28] ;  /* 0x00002808141c7981 */ /* 0x000ee8000c1e1b00 */
[----:B------:R-:W3:Y:S01]  /*0ce0*/  LDG.E.64 R26, desc[UR8][R18.64+0x28] ;  /* 0x00002808121a7981 */ /* 0x000ee2000c1e1b00 */
[----:B------:R-:W-:Y:S01]  /*0cf0*/  POPC R35, R35 ;  /* 0x0000002300237309 */ /* 0x000fe20000000000 */
[----:B--2---:R-:W-:-:S07]  /*0d00*/  LOP3.LUT R25, R25, R23, RZ, 0xc0, !PT ;  /* 0x0000001719197212 */ /* 0x004fce00078ec0ff */
[----:B------:R-:W0:Y:S01]  /*0d10*/  POPC R23, R36 ;  /* 0x0000002400177309 */ /* 0x000e220000000000 */
[----:B------:R-:W-:Y:S02]  /*0d20*/  LOP3.LUT R24, R24, R22, RZ, 0xc0, !PT ;  /* 0x0000001618187212 */ /* 0x000fe400078ec0ff */
[----:B---3--:R-:W-:Y:S02]  /*0d30*/  LOP3.LUT R28, R28, R26, RZ, 0xc0, !PT ;  /* 0x0000001a1c1c7212 */ /* 0x008fe400078ec0ff */
[----:B------:R-:W-:Y:S02]  /*0d40*/  LOP3.LUT R29, R29, R27, RZ, 0xc0, !PT ;  /* 0x0000001b1d1d7212 */ /* 0x000fe400078ec0ff */
[----:B------:R-:W2:Y:S01]  /*0d50*/  LDG.E.64 R26, desc[UR8][R18.64+0x30] ;  /* 0x00003008121a7981 */ /* 0x000ea2000c1e1b00 */
[----:B0-----:R-:W-:-:S03]  /*0d60*/  IADD3 R34, PT, PT, R34, R23, R35 ;  /* 0x0000001722227210 */ /* 0x001fc60007ffe023 */
[----:B------:R-:W2:Y:S04]  /*0d70*/  LDG.E.64 R22, desc[UR8][R20.64+0x30] ;  /* 0x0000300814167981 */ /* 0x000ea8000c1e1b00 */
[----:B------:R-:W3:Y:S04]  /*0d80*/  LDG.E.64 R18, desc[UR8][R18.64+0x38] ;  /* 0x0000380812127981 */ /* 0x000ee8000c1e1b00 */
[----:B------:R-:W3:Y:S01]  /*0d90*/  LDG.E.64 R20, desc[UR8][R20.64+0x38] ;  /* 0x0000380814147981 */ /* 0x000ee2000c1e1b00 */
[----:B------:R-:W-:Y:S08]  /*0da0*/  POPC R37, R30 ;  /* 0x0000001e00257309 */ /* 0x000ff00000000000 */
[----:B------:R-:W0:Y:S08]  /*0db0*/  POPC R31, R31 ;  /* 0x0000001f001f7309 */ /* 0x000e300000000000 */
[----:B------:R-:W-:Y:S08]  /*0dc0*/  POPC R32, R32 ;  /* 0x0000002000207309 */ /* 0x000ff00000000000 */
[----:B------:R-:W1:Y:S01]  /*0dd0*/  POPC R33, R33 ;  /* 0x0000002100217309 */ /* 0x000e620000000000 */
[----:B0-----:R-:W-:-:S07]  /*0de0*/  IADD3 R34, PT, PT, R34, R37, R31 ;  /* 0x0000002522227210 */ /* 0x001fce0007ffe01f */
[----:B------:R-:W-:Y:S08]  /*0df0*/  POPC R24, R24 ;  /* 0x0000001800187309 */ /* 0x000ff00000000000 */
[----:B------:R-:W0:Y:S01]  /*0e00*/  POPC R25, R25 ;  /* 0x0000001900197309 */ /* 0x000e220000000000 */
[----:B-1----:R-:W-:-:S07]  /*0e10*/  IADD3 R32, PT, PT, R34, R32, R33 ;  /* 0x0000002022207210 */ /* 0x002fce0007ffe021 */
[----:B------:R-:W-:Y:S08]  /*0e20*/  POPC R28, R28 ;  /* 0x0000001c001c7309 */ /* 0x000ff00000000000 */
[----:B------:R-:W1:Y:S01]  /*0e30*/  POPC R29, R29 ;  /* 0x0000001d001d7309 */ /* 0x000e620000000000 */
[----:B0-----:R-:W-:Y:S01]  /*0e40*/  IADD3 R24, PT, PT, R32, R24, R25 ;  /* 0x0000001820187210 */ /* 0x001fe20007ffe019 */
[----:B------:R-:W-:-:S03]  /*0e50*/  VIADD R9, R9, 0x8 ;  /* 0x0000000809097836 */ /* 0x000fc60000000000 */
[----:B-1----:R-:W-:Y:S02]  /*0e60*/  IADD3 R29, PT, PT, R24, R28, R29 ;  /* 0x0000001c181d7210 */ /* 0x002fe40007ffe01d */
[----:B--2---:R-:W-:Y:S02]  /*0e70*/  LOP3.LUT R23, R23, R27, RZ, 0xc0, !PT ;  /* 0x0000001b17177212 */ /* 0x004fe400078ec0ff */
[----:B------:R-:W-:-:S04]  /*0e80*/  LOP3.LUT R26, R22, R26, RZ, 0xc0, !PT ;  /* 0x0000001a161a7212 */ /* 0x000fc800078ec0ff */
[----:B------:R-:W-:Y:S01]  /*0e90*/  POPC R22, R26 ;  /* 0x0000001a00167309 */ /* 0x000fe20000000000 */
[----:B---3--:R-:W-:Y:S02]  /*0ea0*/  LOP3.LUT R27, R20, R18, RZ, 0xc0, !PT ;  /* 0x00000012141b7212 */ /* 0x008fe400078ec0ff */
[----:B------:R-:W-:-:S05]  /*0eb0*/  LOP3.LUT R18, R21, R19, RZ, 0xc0, !PT ;  /* 0x0000001315127212 */ /* 0x000fca00078ec0ff */
[----:B------:R-:W0:Y:S08]  /*0ec0*/  POPC R23, R23 ;  /* 0x0000001700177309 */ /* 0x000e300000000000 */
[----:B------:R-:W-:Y:S08]  /*0ed0*/  POPC R27, R27 ;  /* 0x0000001b001b7309 */ /* 0x000ff00000000000 */
[----:B------:R-:W1:Y:S01]  /*0ee0*/  POPC R34, R18 ;  /* 0x0000001200227309 */ /* 0x000e620000000000 */
[----:B0-----:R-:W-:-:S04]  /*0ef0*/  IADD3 R22, PT, PT, R29, R22, R23 ;  /* 0x000000161d167210 */ /* 0x001fc80007ffe017 */
[----:B-1----:R-:W-:-:S07]  /*0f00*/  IADD3 R34, PT, PT, R22, R27, R34 ;  /* 0x0000001b16227210 */ /* 0x002fce0007ffe022 */
.L_x_47:
[----:B------:R-:W-:Y:S05]  /*0f10*/  BSYNC.RECONVERGENT B1 ;  /* 0x0000000000017941 */ /* 0x000fea0003800200 */
.L_x_46:
        /* <DEDUP_REMOVED lines=11> */
[----:B------:R-:W3:Y:S04]  /*0fd0*/  LDG.E.64 R26, desc[UR8][R30.64+0x8] ;  /* 0x000008081e1a7981 */ /* 0x000ee8000c1e1b00 */
[----:B------:R-:W4:Y:S04]  /*0fe0*/  LDG.E.64 R22, desc[UR8][R32.64+0x18] ;  /* 0x0000180820167981 */ /* 0x000f28000c1e1b00 */
[----:B------:R-:W4:Y:S01]  /*0ff0*/  LDG.E.64 R24, desc[UR8][R30.64+0x18] ;  /* 0x000018081e187981 */ /* 0x000f22000c1e1b00 */
[----:B--2---:R-:W-:-:S02]  /*1000*/  LOP3.LUT R35, R18, R20, RZ, 0xc0, !PT ;  /* 0x0000001412237212 */ /* 0x004fc400078ec0ff */
[----:B------:R-:W-:Y:S02]  /*1010*/  LOP3.LUT R36, R19, R21, RZ, 0xc0, !PT ;  /* 0x0000001513247212 */ /* 0x000fe400078ec0ff */
[----:B------:R-:W2:Y:S04]  /*1020*/  LDG.E.64 R18, desc[UR8][R32.64+0x10] ;  /* 0x0000100820127981 */ /* 0x000ea8000c1e1b00 */
[----:B------:R-:W2:Y:S01]  /*1030*/  LDG.E.64 R20, desc[UR8][R30.64+0x10] ;  /* 0x000010081e147981 */ /* 0x000ea2000c1e1b00 */
[----:B---3--:R-:W-:Y:S02]  /*1040*/  LOP3.LUT R26, R26, R28, RZ, 0xc0, !PT ;  /* 0x0000001c1a1a7212 */ /* 0x008fe400078ec0ff */
[----:B------:R-:W-:Y:S01]  /*1050*/  LOP3.LUT R27, R27, R29, RZ, 0xc0, !PT ;  /* 0x0000001d1b1b7212 */ /* 0x000fe200078ec0ff */
[----:B------:R-:W-:Y:S08]  /*1060*/  POPC R35, R35 ;  /* 0x0000002300237309 */ /* 0x000ff00000000000 */
[----:B------:R-:W0:Y:S08]  /*1070*/  POPC R36, R36 ;  /* 0x0000002400247309 */ /* 0x000e300000000000 */
[----:B------:R-:W-:Y:S08]  /*1080*/  POPC R26, R26 ;  /* 0x0000001a001a7309 */ /* 0x000ff00000000000 */
[----:B------:R-:W1:Y:S01]  /*1090*/  POPC R27, R27 ;  /* 0x0000001b001b7309 */ /* 0x000e620000000000 */
[----:B0-----:R-:W-:Y:S01]  /*10a0*/  IADD3 R35, PT, PT, R34, R35, R36 ;  /* 0x0000002322237210 */ /* 0x001fe20007ffe024 */
[----:B------:R-:W-:-:S03]  /*10b0*/  VIADD R9, R9, 0x4 ;  /* 0x0000000409097836 */ /* 0x000fc60000000000 */
[----:B-1----:R-:W-:Y:S02]  /*10c0*/  IADD3 R35, PT, PT, R35, R26, R27 ;  /* 0x0000001a23237210 */ /* 0x002fe40007ffe01b */
[----:B--2---:R-:W-:Y:S02]  /*10d0*/  LOP3.LUT R18, R20, R18, RZ, 0xc0, !PT ;  /* 0x0000001214127212 */ /* 0x004fe400078ec0ff */
[----:B------:R-:W-:Y:S02]  /*10e0*/  LOP3.LUT R19, R21, R19, RZ, 0xc0, !PT ;  /* 0x0000001315137212 */ /* 0x000fe400078ec0ff */
[----:B----4-:R-:W-:Y:S02]  /*10f0*/  LOP3.LUT R20, R24, R22, RZ, 0xc0, !PT ;  /* 0x0000001618147212 */ /* 0x010fe400078ec0ff */
[----:B------:R-:W-:Y:S01]  /*1100*/  LOP3.LUT R22, R25, R23, RZ, 0xc0, !PT ;  /* 0x0000001719167212 */ /* 0x000fe200078ec0ff */
[----:B------:R-:W-:Y:S08]  /*1110*/  POPC R18, R18 ;  /* 0x0000001200127309 */ /* 0x000ff00000000000 */
[----:B------:R-:W0:Y:S08]  /*1120*/  POPC R19, R19 ;  /* 0x0000001300137309 */ /* 0x000e300000000000 */
[----:B------:R-:W-:Y:S08]  /*1130*/  POPC R20, R20 ;  /* 0x0000001400147309 */ /* 0x000ff00000000000 */
[----:B------:R-:W1:Y:S01]  /*1140*/  POPC R22, R22 ;  /* 0x0000001600167309 */ /* 0x000e620000000000 */
[----:B0-----:R-:W-:-:S04]  /*1150*/  IADD3 R35, PT, PT, R35, R18, R19 ;  /* 0x0000001223237210 */ /* 0x001fc80007ffe013 */
[----:B-1----:R-:W-:-:S07]  /*1160*/  IADD3 R34, PT, PT, R35, R20, R22 ;  /* 0x0000001423227210 */ /* 0x002fce0007ffe016 */
.L_x_49:
[----:B------:R-:W-:Y:S05]  /*1170*/  BSYNC.RECONVERGENT B1 ;  /* 0x0000000000017941 */ /* 0x000fea0003800200 */
.L_x_48:
[----:B------:R-:W-:Y:S05]  /*1180*/  @!P2 BRA `(.L_x_41) ;  /* 0x00000000006ca947 */ /* 0x000fea0003800000 */
[----:B------:R-:W-:Y:S02]  /*1190*/  IMAD.MOV.U32 R22, RZ, RZ, 0x8 ;  /* 0x00000008ff167424 */ /* 0x000fe400078e00ff */
[----:B------:R-:W-:-:S04]  /*11a0*/  IMAD.WIDE.U32 R24, R9, 0x8, R14 ;  /* 0x0000000809187825 */ /* 0x000fc800078e000e */
[----:B------:R-:W-:Y:S01]  /*11b0*/  IMAD.WIDE.U32 R22, R9, R22, UR10 ;  /* 0x0000000a09167e25 */ /* 0x000fe2000f8e0016 */
[----:B------:R-:W2:Y:S04]  /*11c0*/  LDG.E.64 R18, desc[UR8][R24.64] ;  /* 0x0000000818127981 */ /* 0x000ea8000c1e1b00 */
[----:B------:R-:W2:Y:S01]  /*11d0*/  LDG.E.64 R20, desc[UR8][R22.64] ;  /* 0x0000000816147981 */ /* 0x000ea2000c1e1b00 */
[----:B------:R-:W-:Y:S02]  /*11e0*/  ISETP.NE.AND P1, PT, R6, 0x1, PT ;  /* 0x000000010600780c */ /* 0x000fe40003f25270 */
[----:B--2---:R-:W-:Y:S02]  /*11f0*/  LOP3.LUT R9, R20, R18, RZ, 0xc0, !PT ;  /* 0x0000001214097212 */ /* 0x004fe400078ec0ff */
[----:B------:R-:W-:-:S04]  /*1200*/  LOP3.LUT R18, R21, R19, RZ, 0xc0, !PT ;  /* 0x0000001315127212 */ /* 0x000fc800078ec0ff */
[----:B------:R-:W-:Y:S08]  /*1210*/  POPC R9, R9 ;  /* 0x0000000900097309 */ /* 0x000ff00000000000 */
[----:B------:R-:W0:Y:S02]  /*1220*/  POPC R18, R18 ;  /* 0x0000001200127309 */ /* 0x000e240000000000 */
[----:B0-----:R-:W-:Y:S01]  /*1230*/  IADD3 R34, PT, PT, R34, R9, R18 ;  /* 0x0000000922227210 */ /* 0x001fe20007ffe012 */
[----:B------:R-:W-:Y:S06]  /*1240*/  @!P1 BRA `(.L_x_41) ;  /* 0x00000000003c9947 */ /* 0x000fec0003800000 */
[----:B------:R-:W-:Y:S01]  /*1250*/  ISETP.NE.AND P1, PT, R6, 0x2, PT ;  /* 0x000000020600780c */ /* 0x000fe20003f25270 */
[----:B------:R-:W2:Y:S04]  /*1260*/  LDG.E.64 R18, desc[UR8][R24.64+0x8] ;  /* 0x0000080818127981 */ /* 0x000ea8000c1e1b00 */
[----:B------:R-:W2:Y:S08]  /*1270*/  LDG.E.64 R20, desc[UR8][R22.64+0x8] ;  /* 0x0000080816147981 */ /* 0x000eb0000c1e1b00 */
[----:B------:R-:W3:Y:S04]  /*1280*/  @P1 LDG.E.64 R26, desc[UR8][R24.64+0x10] ;  /* 0x00001008181a1981 */ /* 0x000ee8000c1e1b00 */
[----:B------:R-:W3:Y:S01]  /*1290*/  @P1 LDG.E.64 R28, desc[UR8][R22.64+0x10] ;  /* 0x00001008161c1981 */ /* 0x000ee2000c1e1b00 */
[----:B--2---:R-:W-:-:S02]  /*12a0*/  LOP3.LUT R9, R20, R18, RZ, 0xc0, !PT ;  /* 0x0000001214097212 */ /* 0x004fc400078ec0ff */
[----:B------:R-:W-:-:S04]  /*12b0*/  LOP3.LUT R18, R21, R19, RZ, 0xc0, !PT ;  /* 0x0000001315127212 */ /* 0x000fc800078ec0ff */
[----:B------:R-:W-:Y:S01]  /*12c0*/  POPC R9, R9 ;  /* 0x0000000900097309 */ /* 0x000fe20000000000 */
[----:B---3--:R-:W-:Y:S02]  /*12d0*/  @P1 LOP3.LUT R19, R28, R26, RZ, 0xc0, !PT ;  /* 0x0000001a1c131212 */ /* 0x008fe400078ec0ff */
[----:B------:R-:W-:-:S05]  /*12e0*/  @P1 LOP3.LUT R20, R29, R27, RZ, 0xc0, !PT ;  /* 0x0000001b1d141212 */ /* 0x000fca00078ec0ff */
[----:B------:R-:W0:Y:S08]  /*12f0*/  POPC R18, R18 ;  /* 0x0000001200127309 */ /* 0x000e300000000000 */
[----:B------:R-:W-:Y:S01]  /*1300*/  @P1 POPC R19, R19 ;  /* 0x0000001300131309 */ /* 0x000fe20000000000 */
[----:B0-----:R-:W-:-:S07]  /*1310*/  IADD3 R34, PT, PT, R34, R9, R18 ;  /* 0x0000000922227210 */ /* 0x001fce0007ffe012 */
[----:B------:R-:W0:Y:S02]  /*1320*/  @P1 POPC R20, R20 ;  /* 0x0000001400141309 */ /* 0x000e240000000000 */
[----:B0-----:R-:W-:-:S07]  /*1330*/  @P1 IADD3 R34, PT, PT, R34, R19, R20 ;  /* 0x0000001322221210 */ /* 0x001fce0007ffe014 */
.L_x_41:
[----:B------:R-:W-:Y:S05]  /*1340*/  BSYNC.RECONVERGENT B0 ;  /* 0x0000000000007941 */ /* 0x000fea0003800200 */
.L_x_40:
[----:B------:R-:W-:Y:S01]  /*1350*/  BSSY.RECONVERGENT B0, `(.L_x_50) ;  /* 0x0000105000007945 */ /* 0x000fe20003800200 */
[----:B------:R-:W-:-:S03]  /*1360*/  IMAD.MOV.U32 R31, RZ, RZ, RZ ;  /* 0x000000ffff1f7224 */ /* 0x000fc600078e00ff */
[----:B------:R-:W-:Y:S05]  /*1370*/  @!P0 BRA `(.L_x_51) ;  /* 0x0000001000088947 */ /* 0x000fea0003800000 */
[----:B------:R-:W-:Y:S01]  /*1380*/  ISETP.GE.U32.AND P1, PT, R2, 0x10, PT ;  /* 0x000000100200780c */ /* 0x000fe20003f26070 */
[----:B------:R-:W-:Y:S01]  /*1390*/  BSSY.RECONVERGENT B1, `(.L_x_52) ;  /* 0x000007e000017945 */ /* 0x000fe20003800200 */
[----:B------:R-:W-:Y:S02]  /*13a0*/  IMAD.MOV.U32 R9, RZ, RZ, RZ ;  /* 0x000000ffff097224 */ /* 0x000fe400078e00ff */
[----:B------:R-:W-:-:S09]  /*13b0*/  IMAD.MOV.U32 R31, RZ, RZ, RZ ;  /* 0x000000ffff1f7224 */ /* 0x000fd200078e00ff */
[----:B------:R-:W-:Y:S05]  /*13c0*/  @!P1 BRA `(.L_x_53) ;  /* 0x0000000400e89947 */ /* 0x000fea0003800000 */
[----:B------:R-:W-:Y:S01]  /*13d0*/  BSSY.RECONVERGENT B2, `(.L_x_54) ;  /* 0x0000078000027945 */ /* 0x000fe20003800200 */
[----:B------:R-:W-:Y:S02]  /*13e0*/  IMAD.MOV.U32 R9, RZ, RZ, RZ ;  /* 0x000000ffff097224 */ /* 0x000fe400078e00ff */
[----:B------:R-:W-:-:S07]  /*13f0*/  IMAD.MOV.U32 R31, RZ, RZ, RZ ;  /* 0x000000ffff1f7224 */ /* 0x000fce00078e00ff */
.L_x_55:
[----:B------:R-:W-:-:S04]  /*1400*/  IMAD.WIDE.U32 R28, R9, 0x8, R12 ;  /* 0x00000008091c7825 */ /* 0x000fc800078e000c */
[----:B-----5:R-:W-:Y:S01]  /*1410*/  IMAD.WIDE.U32 R26, R9, 0x8, R10 ;  /* 0x00000008091a7825 */ /* 0x020fe200078e000a */
        /* <DEDUP_REMOVED lines=8> */
[----:B------:R-:W4:Y:S01]  /*14a0*/  LDG.E.64 R18, desc[UR8][R28.64+0x10] ;  /* 0x000010081c127981 */ /* 0x000f22000c1e1b00 */
[----:B---3--:R-:W-:Y:S02]  /*14b0*/  LOP3.LUT R33, R22, R24, RZ, 0xc0, !PT ;  /* 0x0000001816217212 */ /* 0x008fe400078ec0ff */
[----:B------:R-:W-:Y:S02]  /*14c0*/  LOP3.LUT R35, R23, R25, RZ, 0xc0, !PT ;  /* 0x0000001917237212 */ /* 0x000fe400078ec0ff */
[----:B------:R-:W2:Y:S04]  /*14d0*/  LDG.E.64 R22, desc[UR8][R28.64+0x18] ;  /* 0x000018081c167981 */ /* 0x000ea8000c1e1b00 */
[----:B------:R-:W2:Y:S01]  /*14e0*/  LDG.E.64 R24, desc[UR8][R26.64+0x18] ;  /* 0x000018081a187981 */ /* 0x000ea2000c1e1b00 */
[----:B------:R-:W-:Y:S08]  /*14f0*/  POPC R30, R30 ;  /* 0x0000001e001e7309 */ /* 0x000ff00000000000 */
[----:B------:R-:W0:Y:S08]  /*1500*/  POPC R32, R32 ;  /* 0x0000002000207309 */ /* 0x000e300000000000 */
[----:B------:R-:W-:Y:S08]  /*1510*/  POPC R33, R33 ;  /* 0x0000002100217309 */ /* 0x000ff00000000000 */
[----:B------:R-:W1:Y:S01]  /*1520*/  POPC R35, R35 ;  /* 0x0000002300237309 */ /* 0x000e620000000000 */
[----:B----4-:R-:W-:-:S02]  /*1530*/  LOP3.LUT R18, R20, R18, RZ, 0xc0, !PT ;  /* 0x0000001214127212 */ /* 0x010fc400078ec0ff */
[----:B------:R-:W-:Y:S02]  /*1540*/  LOP3.LUT R19, R21, R19, RZ, 0xc0, !PT ;  /* 0x0000001315137212 */ /* 0x000fe400078ec0ff */
[----:B------:R-:W3:Y:S01]  /*1550*/  LDG.E.64 R20, desc[UR8][R28.64+0x20] ;  /* 0x000020081c147981 */ /* 0x000ee2000c1e1b00 */
[----:B--2---:R-:W-:Y:S02]  /*1560*/  LOP3.LUT R24, R24, R22, RZ, 0xc0, !PT ;  /* 0x0000001618187212 */ /* 0x004fe400078ec0ff */
[----:B0-----:R-:W-:Y:S02]  /*1570*/  IADD3 R22, PT, PT, R31, R30, R32 ;  /* 0x0000001e1f167210 */ /* 0x001fe40007ffe020 */
[----:B------:R-:W3:Y:S01]  /*1580*/  LDG.E.64 R30, desc[UR8][R26.64+0x20] ;  /* 0x000020081a1e7981 */ /* 0x000ee2000c1e1b00 */
[----:B------:R-:W-:Y:S02]  /*1590*/  LOP3.LUT R25, R25, R23, RZ, 0xc0, !PT ;  /* 0x0000001719197212 */ /* 0x000fe400078ec0ff */
[----:B-1----:R-:W-:-:S02]  /*15a0*/  IADD3 R32, PT, PT, R22, R33, R35 ;  /* 0x0000002116207210 */ /* 0x002fc40007ffe023 */
[----:B------:R-:W2:Y:S01]  /*15b0*/  LDG.E.64 R22, desc[UR8][R26.64+0x28] ;  /* 0x000028081a167981 */ /* 0x000ea2000c1e1b00 */
[----:B------:R-:W-:Y:S08]  /*15c0*/  POPC R19, R19 ;  /* 0x0000001300137309 */ /* 0x000ff00000000000 */
[----:B------:R-:W-:Y:S08]  /*15d0*/  POPC R24, R24 ;  /* 0x0000001800187309 */ /* 0x000ff00000000000 */
[----:B------:R-:W-:Y:S01]  /*15e0*/  POPC R35, R25 ;  /* 0x0000001900237309 */ /* 0x000fe20000000000 */
[----:B---3--:R-:W-:-:S07]  /*15f0*/  LOP3.LUT R21, R31, R21, RZ, 0xc0, !PT ;  /* 0x000000151f157212 */ /* 0x008fce00078ec0ff */
[----:B------:R-:W0:Y:S01]  /*1600*/  POPC R31, R18 ;  /* 0x00000012001f7309 */ /* 0x000e220000000000 */
[----:B------:R-:W-:Y:S02]  /*1610*/  LOP3.LUT R20, R30, R20, RZ, 0xc0, !PT ;  /* 0x000000141e147212 */ /* 0x000fe400078ec0ff */
[----:B0-----:R-:W-:Y:S02]  /*1620*/  IADD3 R31, PT, PT, R32, R31, R19 ;  /* 0x0000001f201f7210 */ /* 0x001fe40007ffe013 */
[----:B------:R-:W3:Y:S04]  /*1630*/  LDG.E.64 R18, desc[UR8][R28.64+0x30] ;  /* 0x000030081c127981 */ /* 0x000ee8000c1e1b00 */
[----:B------:R-:W3:Y:S01]  /*1640*/  LDG.E.64 R32, desc[UR8][R26.64+0x30] ;  /* 0x000030081a207981 */ /* 0x000ee2000c1e1b00 */
[----:B--2---:R-:W-:-:S02]  /*1650*/  LOP3.LUT R36, R22, R36, RZ, 0xc0, !PT ;  /* 0x0000002416247212 */ /* 0x004fc400078ec0ff */
[----:B------:R-:W-:Y:S02]  /*1660*/  LOP3.LUT R37, R23, R37, RZ, 0xc0, !PT ;  /* 0x0000002517257212 */ /* 0x000fe400078ec0ff */
[----:B------:R-:W-:Y:S01]  /*1670*/  IADD3 R35, PT, PT, R31, R24, R35 ;  /* 0x000000181f237210 */ /* 0x000fe20007ffe023 */
[----:B------:R-:W2:Y:S04]  /*1680*/  LDG.E.64 R22, desc[UR8][R26.64+0x38] ;  /* 0x000038081a167981 */ /* 0x000ea8000c1e1b00 */
[----:B------:R-:W2:Y:S01]  /*1690*/  LDG.E.64 R30, desc[UR8][R28.64+0x38] ;  /* 0x000038081c1e7981 */ /* 0x000ea2000c1e1b00 */
[----:B------:R-:W-:Y:S08]  /*16a0*/  POPC R20, R20 ;  /* 0x0000001400147309 */ /* 0x000ff00000000000 */
[----:B------:R-:W0:Y:S02]  /*16b0*/  POPC R21, R21 ;  /* 0x0000001500157309 */ /* 0x000e240000000000 */
[----:B0-----:R-:W-:-:S02]  /*16c0*/  IADD3 R35, PT, PT, R35, R20, R21 ;  /* 0x0000001423237210 */ /* 0x001fc40007ffe015 */
[----:B------:R-:W4:Y:S01]  /*16d0*/  LDG.E.64 R20, desc[UR8][R26.64+0x40] ;  /* 0x000040081a147981 */ /* 0x000f22000c1e1b00 */
[----:B---3--:R-:W-:Y:S02]  /*16e0*/  LOP3.LUT R32, R32, R18, RZ, 0xc0, !PT ;  /* 0x0000001220207212 */ /* 0x008fe400078ec0ff */
[----:B------:R-:W-:Y:S02]  /*16f0*/  LOP3.LUT R33, R33, R19, RZ, 0xc0, !PT ;  /* 0x0000001321217212 */ /* 0x000fe400078ec0ff */
[----:B------:R-:W4:Y:S01]  /*1700*/  LDG.E.64 R18, desc[UR8][R28.64+0x40] ;  /* 0x000040081c127981 */ /* 0x000f22000c1e1b00 */
[----:B--2---:R-:W-:Y:S02]  /*1710*/  LOP3.LUT R24, R22, R30, RZ, 0xc0, !PT ;  /* 0x0000001e16187212 */ /* 0x004fe400078ec0ff */
[----:B------:R-:W-:Y:S02]  /*1720*/  LOP3.LUT R25, R23, R31, RZ, 0xc0, !PT ;  /* 0x0000001f17197212 */ /* 0x000fe400078ec0ff */
[----:B------:R-:W2:Y:S04]  /*1730*/  LDG.E.64 R30, desc[UR8][R28.64+0x48] ;  /* 0x000048081c1e7981 */ /* 0x000ea8000c1e1b00 */
        /* <DEDUP_REMOVED lines=9> */
[----:B------:R-:W-:Y:S01]  /*17d0*/  LOP3.LUT R19, R21, R19, RZ, 0xc0, !PT ;  /* 0x0000001315137212 */ /* 0x000fe200078ec0ff */
[----:B------:R-:W-:Y:S08]  /*17e0*/  POPC R20, R24 ;  /* 0x0000001800147309 */ /* 0x000ff00000000000 */
[----:B------:R0:W1:Y:S01]  /*17f0*/  POPC R21, R25 ;  /* 0x0000001900157309 */ /* 0x0000620000000000 */
[----:B--2---:R-:W-:-:S02]  /*1800*/  LOP3.LUT R36, R22, R30, RZ, 0xc0, !PT ;  /* 0x0000001e16247212 */ /* 0x004fc400078ec0ff */
[----:B------:R-:W-:Y:S02]  /*1810*/  LOP3.LUT R37, R23, R31, RZ, 0xc0, !PT ;  /* 0x0000001f17257212 */ /* 0x000fe400078ec0ff */
[----:B------:R-:W2:Y:S04]  /*1820*/  LDG.E.64 R30, desc[UR8][R26.64+0x50] ;  /* 0x000050081a1e7981 */ /* 0x000ea8000c1e1b00 */
[----:B0-----:R-:W2:Y:S01]  /*1830*/  LDG.E.64 R24, desc[UR8][R28.64+0x50] ;  /* 0x000050081c187981 */ /* 0x001ea2000c1e1b00 */
[----:B-1----:R-:W-:-:S03]  /*1840*/  IADD3 R35, PT, PT, R35, R20, R21 ;  /* 0x0000001423237210 */ /* 0x002fc60007ffe015 */
[----:B------:R-:W4:Y:S04]  /*1850*/  LDG.E.64 R22, desc[UR8][R28.64+0x58] ;  /* 0x000058081c167981 */ /* 0x000f28000c1e1b00 */
[----:B------:R-:W4:Y:S01]  /*1860*/  LDG.E.64 R20, desc[UR8][R26.64+0x58] ;  /* 0x000058081a147981 */ /* 0x000f22000c1e1b00 */
[----:B------:R-:W-:Y:S08]  /*1870*/  POPC R18, R18 ;  /* 0x0000001200127309 */ /* 0x000ff00000000000 */
[----:B------:R-:W0:Y:S02]  /*1880*/  POPC R19, R19 ;  /* 0x0000001300137309 */ /* 0x000e240000000000 */
[----:B0-----:R-:W-:-:S02]  /*1890*/  IADD3 R35, PT, PT, R35, R18, R19 ;  /* 0x0000001223237210 */ /* 0x001fc40007ffe013 */
[----:B------:R-:W3:Y:S01]  /*18a0*/  LDG.E.64 R18, desc[UR8][R26.64+0x60] ;  /* 0x000060081a127981 */ /* 0x000ee2000c1e1b00 */
[----:B--2---:R-:W-:Y:S02]  /*18b0*/  LOP3.LUT R30, R30, R24, RZ, 0xc0, !PT ;  /* 0x000000181e1e7212 */ /* 0x004fe400078ec0ff */
[----:B------:R-:W-:Y:S02]  /*18c0*/  LOP3.LUT R24, R31, R25, RZ, 0xc0, !PT ;  /* 0x000000191f187212 */ /* 0x000fe400078ec0ff */
[----:B----4-:R-:W-:Y:S02]  /*18d0*/  LOP3.LUT R31, R20, R22, RZ, 0xc0, !PT ;  /* 0x00000016141f7212 */ /* 0x010fe400078ec0ff */
[----:B------:R-:W-:Y:S02]  /*18e0*/  LOP3.LUT R25, R21, R23, RZ, 0xc0, !PT ;  /* 0x0000001715197212 */ /* 0x000fe400078ec0ff */
[----:B------:R-:W3:Y:S04]  /*18f0*/  LDG.E.64 R20, desc[UR8][R28.64+0x60] ;  /* 0x000060081c147981 */ /* 0x000ee8000c1e1b00 */
[----:B------:R-:W2:Y:S01]  /*1900*/  LDG.E.64 R22, desc[UR8][R26.64+0x68] ;  /* 0x000068081a167981 */ /* 0x000ea2000c1e1b00 */
[----:B------:R-:W-:Y:S08]  /*1910*/  POPC R36, R36 ;  /* 0x0000002400247309 */ /* 0x000ff00000000000 */
[----:B------:R-:W0:Y:S02]  /*1920*/  POPC R37, R37 ;  /* 0x0000002500257309 */ /* 0x000e240000000000 */
[----:B0-----:R-:W-:-:S02]  /*1930*/  IADD3 R35, PT, PT, R35, R36, R37 ;  /* 0x0000002423237210 */ /* 0x001fc40007ffe025 */
[----:B------:R-:W4:Y:S01]  /*1940*/  LDG.E.64 R36, desc[UR8][R28.64+0x78] ;  /* 0x000078081c247981 */ /* 0x000f22000c1e1b00 */
[----:B---3--:R-:W-:Y:S02]  /*1950*/  LOP3.LUT R20, R18, R20, RZ, 0xc0, !PT ;  /* 0x0000001412147212 */ /* 0x008fe400078ec0ff */
[----:B------:R-:W-:Y:S02]  /*1960*/  LOP3.LUT R21, R19, R21, RZ, 0xc0, !PT ;  /* 0x0000001513157212 */ /* 0x000fe400078ec0ff */
[----:B--2---:R-:W-:Y:S01]  /*1970*/  LOP3.LUT R32, R22, R32, RZ, 0xc0, !PT ;  /* 0x0000002016207212 */ /* 0x004fe200078ec0ff */
[----:B------:R-:W2:Y:S01]  /*1980*/  LDG.E.64 R18, desc[UR8][R26.64+0x70] ;  /* 0x000070081a127981 */ /* 0x000ea2000c1e1b00 */
[----:B------:R-:W-:-:S03]  /*1990*/  LOP3.LUT R33, R23, R33, RZ, 0xc0, !PT ;  /* 0x0000002117217212 */ /* 0x000fc600078ec0ff */
[----:B------:R-:W2:Y:S04]  /*19a0*/  LDG.E.64 R22, desc[UR8][R28.64+0x70] ;  /* 0x000070081c167981 */ /* 0x000ea8000c1e1b00 */
[----:B------:R-:W4:Y:S01]  /*19b0*/  LDG.E.64 R26, desc[UR8][R26.64+0x78] ;  /* 0x000078081a1a7981 */ /* 0x000f22000c1e1b00 */
[----:B------:R-:W-:Y:S08]  /*19c0*/  POPC R30, R30 ;  /* 0x0000001e001e7309 */ /* 0x000ff00000000000 */
[----:B------:R-:W0:Y:S08]  /*19d0*/  POPC R24, R24 ;  /* 0x0000001800187309 */ /* 0x000e300000000000 */
[----:B------:R-:W-:Y:S08]  /*19e0*/  POPC R31, R31 ;  /* 0x0000001f001f7309 */ /* 0x000ff00000000000 */
[----:B------:R-:W1:Y:S01]  /*19f0*/  POPC R25, R25 ;  /* 0x0000001900197309 */ /* 0x000e620000000000 */
[----:B0-----:R-:W-:-:S07]  /*1a00*/  IADD3 R35, PT, PT, R35, R30, R24 ;  /* 0x0000001e23237210 */ /* 0x001fce0007ffe018 */
[----:B------:R-:W-:Y:S01]  /*1a10*/  POPC R20, R20 ;  /* 0x0000001400147309 */ /* 0x000fe20000000000 */
[----:B------:R-:W-:-:S07]  /*1a20*/  VIADD R9, R9, 0x10 ;  /* 0x0000001009097836 */ /* 0x000fce0000000000 */
[----:B------:R-:W0:Y:S01]  /*1a30*/  POPC R21, R21 ;  /* 0x0000001500157309 */ /* 0x000e220000000000 */
[----:B-1----:R-:W-:-:S07]  /*1a40*/  IADD3 R25, PT, PT, R35, R31, R25 ;  /* 0x0000001f23197210 */ /* 0x002fce0007ffe019 */
[----:B------:R-:W-:Y:S08]  /*1a50*/  POPC R32, R32 ;  /* 0x0000002000207309 */ /* 0x000ff00000000000 */
[----:B------:R-:W1:Y:S01]  /*1a60*/  POPC R33, R33 ;  /* 0x0000002100217309 */ /* 0x000e620000000000 */
[----:B------:R-:W-:Y:S02]  /*1a70*/  ISETP.NE.AND P1, PT, R9, R5, PT ;  /* 0x000000050900720c */ /* 0x000fe40003f25270 */
[----:B0-----:R-:W-:-:S04]  /*1a80*/  IADD3 R20, PT, PT, R25, R20, R21 ;  /* 0x0000001419147210 */ /* 0x001fc80007ffe015 */
[----:B-1----:R-:W-:Y:S02]  /*1a90*/  IADD3 R20, PT, PT, R20, R32, R33 ;  /* 0x0000002014147210 */ /* 0x002fe40007ffe021 */
[----:B--2---:R-:W-:Y:S02]  /*1aa0*/  LOP3.LUT R22, R18, R22, RZ, 0xc0, !PT ;  /* 0x0000001612167212 */ /* 0x004fe400078ec0ff */
[----:B------:R-:W-:Y:S02]  /*1ab0*/  LOP3.LUT R23, R19, R23, RZ, 0xc0, !PT ;  /* 0x0000001713177212 */ /* 0x000fe400078ec0ff */
[----:B----4-:R-:W-:Y:S02]  /*1ac0*/  LOP3.LUT R18, R26, R36, RZ, 0xc0, !PT ;  /* 0x000000241a127212 */ /* 0x010fe400078ec0ff */
[----:B------:R-:W-:Y:S01]  /*1ad0*/  POPC R22, R22 ;  /* 0x0000001600167309 */ /* 0x000fe20000000000 */
[----:B------:R-:W-:-:S07]  /*1ae0*/  LOP3.LUT R26, R27, R37, RZ, 0xc0, !PT ;  /* 0x000000251b1a7212 */ /* 0x000fce00078ec0ff */
[----:B------:R-:W0:Y:S08]  /*1af0*/  POPC R19, R23 ;  /* 0x0000001700137309 */ /* 0x000e300000000000 */
[----:B------:R-:W-:Y:S08]  /*1b00*/  POPC R18, R18 ;  /* 0x0000001200127309 */ /* 0x000ff00000000000 */
[----:B------:R-:W1:Y:S01]  /*1b10*/  POPC R31, R26 ;  /* 0x0000001a001f7309 */ /* 0x000e620000000000 */
[----:B0-----:R-:W-:-:S04]  /*1b20*/  IADD3 R19, PT, PT, R20, R22, R19 ;  /* 0x0000001614137210 */ /* 0x001fc80007ffe013 */
[----:B-1----:R-:W-:Y:S01]  /*1b30*/  IADD3 R31, PT, PT, R19, R18, R31 ;  /* 0x00000012131f7210 */ /* 0x002fe20007ffe01f */
[----:B------:R-:W-:Y:S06]  /*1b40*/  @P1 BRA `(.L_x_55) ;  /* 0xfffffff8002c1947 */ /* 0x000fec000383ffff */
[----:B------:R-:W-:Y:S05]  /*1b50*/  BSYNC.RECONVERGENT B2 ;  /* 0x0000000000027941 */ /* 0x000fea0003800200 */
.L_x_54:
[----:B------:R-:W-:-:S07]  /*1b60*/  IMAD.MOV.U32 R9, RZ, RZ, R5 ;  /* 0x000000ffff097224 */ /* 0x000fce00078e0005 */
.L_x_53:
[----:B------:R-:W-:Y:S05]  /*1b70*/  BSYNC.RECONVERGENT B1 ;  /* 0x0000000000017941 */ /* 0x000fea0003800200 */
.L_x_52:
[----:B------:R-:W-:-:S13]  /*1b80*/  ISETP.NE.AND P1, PT, R3, RZ, PT ;  /* 0x000000ff0300720c */ /* 0x000fda0003f25270 */
[----:B------:R-:W-:Y:S05]  /*1b90*/  @!P1 BRA `(.L_x_51) ;  /* 0x0000000800009947 */ /* 0x000fea0003800000 */
[----:B------:R-:W-:Y:S01]  /*1ba0*/  ISETP.GE.U32.AND P1, PT, R7, 0x7, PT ;  /* 0x000000070700780c */ /* 0x000fe20003f26070 */
[----:B------:R-:W-:Y:S01]  /*1bb0*/  BSSY.RECONVERGENT B1, `(.L_x_56) ;  /* 0x000003e000017945 */ /* 0x000fe20003800200 */
[----:B------:R-:W-:-:S11]  /*1bc0*/  ISETP.NE.AND P2, PT, R4, RZ, PT ;  /* 0x000000ff0400720c */ /* 0x000fd60003f45270 */
[----:B------:R-:W-:Y:S05]  /*1bd0*/  @!P1 BRA `(.L_x_57) ;  /* 0x0000000000ec9947 */ /* 0x000fea0003800000 */
        /* <DEDUP_REMOVED lines=28> */
[----:B------:R-:W-:Y:S01]  /*1da0*/  POPC R21, R21 ;  /* 0x0000001500157309 */ /* 0x000fe20000000000 */
[----:B---3--:R-:W-:-:S07]  /*1db0*/  LOP3.LUT R31, R31, R23, RZ, 0xc0, !PT ;  /* 0x000000171f1f7212 */ /* 0x008fce00078ec0ff */
[----:B------:R0:W1:Y:S01]  /*1dc0*/  POPC R23, R20 ;  /* 0x0000001400177309 */ /* 0x0000620000000000 */
[----:B------:R-:W-:Y:S02]  /*1dd0*/  LOP3.LUT R30, R30, R22, RZ, 0xc0, !PT ;  /* 0x000000161e1e7212 */ /* 0x000fe400078ec0ff */
[----:B--2---:R-:W-:Y:S02]  /*1de0*/  LOP3.LUT R33, R24, R36, RZ, 0xc0, !PT ;  /* 0x0000002418217212 */ /* 0x004fe400078ec0ff */
[----:B0-----:R-:W-:Y:S02]  /*1df0*/  LOP3.LUT R20, R25, R37, RZ, 0xc0, !PT ;  /* 0x0000002519147212 */ /* 0x001fe400078ec0ff */
[----:B------:R-:W2:Y:S01]  /*1e00*/  LDG.E.64 R24, desc[UR8][R28.64+0x30] ;  /* 0x000030081c187981 */ /* 0x000ea2000c1e1b00 */
[----:B-1----:R-:W-:-:S03]  /*1e10*/  IADD3 R32, PT, PT, R32, R23, R21 ;  /* 0x0000001720207210 */ /* 0x002fc60007ffe015 */
        /* <DEDUP_REMOVED lines=10> */
[----:B-1----:R-:W-:Y:S01]  /*1ec0*/  IADD3 R27, PT, PT, R27, R30, R31 ;  /* 0x0000001e1b1b7210 */ /* 0x002fe20007ffe01f */
[----:B------:R-:W-:-:S03]  /*1ed0*/  VIADD R9, R9, 0x8 ;  /* 0x0000000809097836 */ /* 0x000fc60000000000 */
[----:B0-----:R-:W-:Y:S02]  /*1ee0*/  IADD3 R27, PT, PT, R27, R33, R20 ;  /* 0x000000211b1b7210 */ /* 0x001fe40007ffe014 */
        /* <DEDUP_REMOVED lines=10> */
.L_x_57:
[----:B------:R-:W-:Y:S05]  /*1f90*/  BSYNC.RECONVERGENT B1 ;  /* 0x0000000000017941 */ /* 0x000fea0003800200 */
.L_x_56:
        /* <DEDUP_REMOVED lines=15> */
[----:B------:R-:W4:Y:S04]  /*2090*/  LDG.E.64 R18, desc[UR8][R32.64+0x10] ;  /* 0x0000100820127981 */ /* 0x000f28000c1e1b00 */
        /* <DEDUP_REMOVED lines=8> */
[----:B------:R-:W-:Y:S01]  /*2120*/  VIADD R9, R9, 0x4 ;  /* 0x0000000409097836 */ /* 0x000fe20000000000 */
[----:B----4-:R-:W-:-:S02]  /*2130*/  LOP3.LUT R18, R18, R24, RZ, 0xc0, !PT ;  /* 0x0000001812127212 */ /* 0x010fc400078ec0ff */
[----:B------:R-:W-:Y:S02]  /*2140*/  LOP3.LUT R24, R19, R25, RZ, 0xc0, !PT ;  /* 0x0000001913187212 */ /* 0x000fe400078ec0ff */
[----:B--2---:R-:W-:Y:S02]  /*2150*/  LOP3.LUT R20, R22, R20, RZ, 0xc0, !PT ;  /* 0x0000001416147212 */ /* 0x004fe400078ec0ff */
[----:B------:R-:W-:Y:S01]  /*2160*/  LOP3.LUT R21, R23, R21, RZ, 0xc0, !PT ;  /* 0x0000001517157212 */ /* 0x000fe200078ec0ff */
[----:B------:R-:W-:Y:S08]  /*2170*/  POPC R18, R18 ;  /* 0x0000001200127309 */ /* 0x000ff00000000000 */
[----:B------:R-:W0:Y:S01]  /*2180*/  POPC R24, R24 ;  /* 0x0000001800187309 */ /* 0x000e220000000000 */
[----:B-1----:R-:W-:-:S07]  /*2190*/  IADD3 R19, PT, PT, R30, R26, R27 ;  /* 0x0000001a1e137210 */ /* 0x002fce0007ffe01b */
[----:B------:R-:W-:Y:S08]  /*21a0*/  POPC R20, R20 ;  /* 0x0000001400147309 */ /* 0x000ff00000000000 */
[----:B------:R-:W1:Y:S01]  /*21b0*/  POPC R21, R21 ;  /* 0x0000001500157309 */ /* 0x000e620000000000 */
[----:B0-----:R-:W-:-:S04]  /*21c0*/  IADD3 R19, PT, PT, R19, R18, R24 ;  /* 0x0000001213137210 */ /* 0x001fc80007ffe018 */
[----:B-1----:R-:W-:-:S07]  /*21d0*/  IADD3 R31, PT, PT, R19, R20, R21 ;  /* 0x00000014131f7210 */ /* 0x002fce0007ffe015 */
.L_x_59:
[----:B------:R-:W-:Y:S05]  /*21e0*/  BSYNC.RECONVERGENT B1 ;  /* 0x0000000000017941 */ /* 0x000fea0003800200 */
.L_x_58:
[----:B------:R-:W-:Y:S05]  /*21f0*/  @!P2 BRA `(.L_x_51) ;  /* 0x000000000068a947 */ /* 0x000fea0003800000 */
[----:B------:R-:W-:-:S04]  /*2200*/  IMAD.WIDE.U32 R18, R9, 0x8, R12 ;  /* 0x0000000809127825 */ /* 0x000fc800078e000c */
[----:B-----5:R-:W-:Y:S01]  /*2210*/  IMAD.WIDE.U32 R24, R9, 0x8, R10 ;  /* 0x0000000809187825 */ /* 0x020fe200078e000a */
        /* <DEDUP_REMOVED lines=24> */
.L_x_51:
[----:B------:R-:W-:Y:S05]  /*23a0*/  BSYNC.RECONVERGENT B0 ;  /* 0x0000000000007941 */ /* 0x000fea0003800200 */
.L_x_50:
[----:B------:R-:W-:Y:S01]  /*23b0*/  IMAD.IADD R18, R31, 0x1, R34 ;  /* 0x000000011f127824 */ /* 0x000fe200078e0222 */
[----:B------:R-:W-:Y:S04]  /*23c0*/  BSSY.RECONVERGENT B0, `(.L_x_60) ;  /* 0x000010c000007945 */ /* 0x000fe80003800200 */
[----:B------:R-:W-:-:S13]  /*23d0*/  ISETP.GE.U32.AND P1, PT, R18, 0x2, PT ;  /* 0x000000021200780c */ /* 0x000fda0003f26070 */
[----:B------:R-:W-:Y:S02]  /*23e0*/  @P1 VIADD R18, R18, 0xfffffffe ;  /* 0xfffffffe12121836 */ /* 0x000fe40000000000 */
[----:B------:R-:W-:Y:S02]  /*23f0*/  @P1 IMAD R31, R31, R34, RZ ;  /* 0x000000221f1f1224 */ /* 0x000fe400078e02ff */
[----:B------:R-:W-:Y:S02]  /*2400*/  IMAD.MOV.U32 R34, RZ, RZ, RZ ;  /* 0x000000ffff227224 */ /* 0x000fe400078e00ff */
[----:B------:R-:W-:Y:S01]  /*2410*/  @P1 IMAD R18, R31, R18, RZ ;  /* 0x000000121f121224 */ /* 0x000fe200078e02ff */
[----:B------:R-:W-:-:S05]  /*2420*/  CS2R R30, SRZ ;  /* 0x00000000001e7805 */ /* 0x000fca000001ff00 */
[----:B------:R-:W0:Y:S02]  /*2430*/  @P1 I2F.F64 R18, R18 ;  /* 0x0000001200121312 */ /* 0x000e240000201c00 */
[----:B0-----:R-:W-:Y:S01]  /*2440*/  @P1 DMUL R30, R18, 0.5 ;  /* 0x3fe00000121e1828 */ /* 0x001fe20000000000 */
[----:B------:R-:W-:Y:S10]  /*2450*/  @!P0 BRA `(.L_x_61) ;  /* 0x0000001000088947 */ /* 0x000ff40003800000 */
        /* <DEDUP_REMOVED lines=8> */
.L_x_65:
[----:B------:R-:W-:-:S04]  /*24e0*/  IMAD.WIDE.U32 R28, R9, 0x8, R14 ;  /* 0x00000008091c7825 */ /* 0x000fc800078e000e */
[----:B-----5:R-:W-:Y:S01]  /*24f0*/  IMAD.WIDE.U32 R26, R9, 0x8, R10 ;  /* 0x00000008091a7825 */ /* 0x020fe200078e000a */
        /* <DEDUP_REMOVED lines=12> */
[----:B------:R-:W-:Y:S08]  /*25c0*/  POPC R33, R33 ;  /* 0x0000002100217309 */ /* 0x000ff00000000000 */
[----:B------:R-:W-:Y:S01]  /*25d0*/  POPC R32, R32 ;  /* 0x0000002000207309 */ /* 0x000fe20000000000 */
[----:B--2---:R-:W-:-:S02]  /*25e0*/  LOP3.LUT R18, R20, R18, RZ, 0xc0, !PT ;  /* 0x0000001214127212 */ /* 0x004fc400078ec0ff */
[----:B------:R-:W-:-:S05]  /*25f0*/  LOP3.LUT R19, R21, R19, RZ, 0xc0, !PT ;  /* 0x0000001315137212 */ /* 0x000fca00078ec0ff */
[----:B------:R-:W-:Y:S08]  /*2600*/  POPC R20, R35 ;  /* 0x0000002300147309 */ /* 0x000ff00000000000 */
[----:B------:R-:W0:Y:S01]  /*2610*/  POPC R21, R36 ;  /* 0x0000002400157309 */ /* 0x000e220000000000 */
[----:B---3--:R-:W-:Y:S02]  /*2620*/  LOP3.LUT R37, R25, R23, RZ, 0xc0, !PT ;  /* 0x0000001719257212 */ /* 0x008fe400078ec0ff */
[----:B0-----:R-:W-:-:S02]  /*2630*/  IADD3 R20, PT, PT, R34, R21, R20 ;  /* 0x0000001522147210 */ /* 0x001fc40007ffe014 */
        /* <DEDUP_REMOVED lines=8> */
[----:B------:R-:W-:Y:S01]  /*26c0*/  POPC R34, R34 ;  /* 0x0000002200227309 */ /* 0x000fe20000000000 */
[----:B0-----:R-:W-:-:S07]  /*26d0*/  IADD3 R36, PT, PT, R35, R36, R19 ;  /* 0x0000002423247210 */ /* 0x001fce0007ffe013 */
[----:B------:R-:W0:Y:S02]  /*26e0*/  POPC R37, R37 ;  /* 0x0000002500257309 */ /* 0x000e240000000000 */
[----:B0-----:R-:W-:Y:S02]  /*26f0*/  IADD3 R34, PT, PT, R36, R34, R37 ;  /* 0x0000002224227210 */ /* 0x001fe40007ffe025 */
[----:B------:R-:W4:Y:S01]  /*2700*/  LDG.E.64 R36, desc[UR8][R28.64+0x38] ;  /* 0x000038081c247981 */ /* 0x000f22000c1e1b00 */
[----:B--2---:R-:W-:Y:S02]  /*2710*/  LOP3.LUT R22, R22, R24, RZ, 0xc0, !PT ;  /* 0x0000001816167212 */ /* 0x004fe400078ec0ff */
[----:B------:R-:W-:Y:S02]  /*2720*/  LOP3.LUT R23, R23, R25, RZ, 0xc0, !PT ;  /* 0x0000001917177212 */ /* 0x000fe400078ec0ff */
[----:B------:R-:W2:Y:S01]  /*2730*/  LDG.E.64 R24, desc[UR8][R26.64+0x30] ;  /* 0x000030081a187981 */ /* 0x000ea2000c1e1b00 */
[----:B---3--:R-:W-:-:S02]  /*2740*/  LOP3.LUT R35, R20, R32, RZ, 0xc0, !PT ;  /* 0x0000002014237212 */ /* 0x008fc400078ec0ff */
[----:B------:R-:W-:Y:S02]  /*2750*/  LOP3.LUT R18, R21, R33, RZ, 0xc0, !PT ;  /* 0x0000002115127212 */ /* 0x000fe400078ec0ff */
[----:B------:R-:W2:Y:S04]  /*2760*/  LDG.E.64 R32, desc[UR8][R28.64+0x30] ;  /* 0x000030081c207981 */ /* 0x000ea8000c1e1b00 */
[----:B------:R-:W4:Y:S01]  /*2770*/  LDG.E.64 R20, desc[UR8][R26.64+0x38] ;  /* 0x000038081a147981 */ /* 0x000f22000c1e1b00 */
[----:B------:R-:W-:Y:S08]  /*2780*/  POPC R23, R23 ;  /* 0x0000001700177309 */ /* 0x000ff00000000000 */
[----:B------:R-:W-:Y:S08]  /*2790*/  POPC R35, R35 ;  /* 0x0000002300237309 */ /* 0x000ff00000000000 */
[----:B------:R-:W-:Y:S01]  /*27a0*/  POPC R18, R18 ;  /* 0x0000001200127309 */ /* 0x000fe20000000000 */
[----:B--2---:R-:W-:-:S02]  /*27b0*/  LOP3.LUT R19, R24, R32, RZ, 0xc0, !PT ;  /* 0x0000002018137212 */ /* 0x004fc400078ec0ff */
[----:B------:R-:W-:-:S05]  /*27c0*/  LOP3.LUT R24, R25, R33, RZ, 0xc0, !PT ;  /* 0x0000002119187212 */ /* 0x000fca00078ec0ff */
[----:B------:R4:W0:Y:S01]  /*27d0*/  POPC R25, R22 ;  /* 0x0000001600197309 */ /* 0x0008220000000000 */
[----:B------:R-:W2:Y:S01]  /*27e0*/  LDG.E.64 R32, desc[UR8][R26.64+0x40] ;  /* 0x000040081a207981 */ /* 0x000ea2000c1e1b00 */
[----:B----4-:R-:W-:Y:S02]  /*27f0*/  LOP3.LUT R22, R21, R37, RZ, 0xc0, !PT ;  /* 0x0000002515167212 */ /* 0x010fe400078ec0ff */
[----:B0-----:R-:W-:Y:S02]  /*2800*/  IADD3 R34, PT, PT, R34, R25, R23 ;  /* 0x0000001922227210 */ /* 0x001fe40007ffe017 */
[----:B------:R-:W-:Y:S02]  /*2810*/  LOP3.LUT R25, R20, R36, RZ, 0xc0, !PT ;  /* 0x0000002414197212 */ /* 0x000fe400078ec0ff */
[----:B------:R-:W2:Y:S01]  /*2820*/  LDG.E.64 R36, desc[UR8][R28.64+0x40] ;  /* 0x000040081c247981 */ /* 0x000ea2000c1e1b00 */
[----:B------:R-:W-:-:S03]  /*2830*/  IADD3 R18, PT, PT, R34, R35, R18 ;  /* 0x0000002322127210 */ /* 0x000fc60007ffe012 */
[----:B------:R-:W3:Y:S04]  /*2840*/  LDG.E.64 R34, desc[UR8][R28.64+0x48] ;  /* 0x000048081c227981 */ /* 0x000ee8000c1e1b00 */
[----:B------:R-:W3:Y:S01]  /*2850*/  LDG.E.64 R20, desc[UR8][R26.64+0x48] ;  /* 0x000048081a147981 */ /* 0x000ee2000c1e1b00 */
[----:B------:R-:W-:Y:S08]  /*2860*/  POPC R19, R19 ;  /* 0x0000001300137309 */ /* 0x000ff00000000000 */
[----:B------:R-:W0:Y:S08]  /*2870*/  POPC R24, R24 ;  /* 0x0000001800187309 */ /* 0x000e300000000000 */
[----:B------:R-:W-:Y:S01]  /*2880*/  POPC R25, R25 ;  /* 0x0000001900197309 */ /* 0x000fe20000000000 */
[----:B0-----:R-:W-:-:S02]  /*2890*/  IADD3 R18, PT, PT, R18, R19, R24 ;  /* 0x0000001312127210 */ /* 0x001fc40007ffe018 */
[----:B--2---:R-:W-:Y:S02]  /*28a0*/  LOP3.LUT R23, R32, R36, RZ, 0xc0, !PT ;  /* 0x0000002420177212 */ /* 0x004fe400078ec0ff */
[----:B------:R-:W-:-:S03]  /*28b0*/  LOP3.LUT R32, R33, R37, RZ, 0xc0, !PT ;  /* 0x0000002521207212 */ /* 0x000fc600078ec0ff */
[----:B------:R-:W0:Y:S01]  /*28c0*/  POPC R37, R22 ;  /* 0x0000001600257309 */ /* 0x000e220000000000 */
[----:B---3--:R-:W-:Y:S02]  /*28d0*/  LOP3.LUT R33, R20, R34, RZ, 0xc0, !PT ;  /* 0x0000002214217212 */ /* 0x008fe400078ec0ff */
[----:B------:R-:W-:Y:S02]  /*28e0*/  LOP3.LUT R36, R21, R35, RZ, 0xc0, !PT ;  /* 0x0000002315247212 */ /* 0x000fe400078ec0ff */
[----:B------:R-:W2:Y:S04]  /*28f0*/  LDG.E.64 R34, desc[UR8][R28.64+0x50] ;  /* 0x000050081c227981 */ /* 0x000ea8000c1e1b00 */
[----:B------:R-:W2:Y:S01]  /*2900*/  LDG.E.64 R20, desc[UR8][R26.64+0x50] ;  /* 0x000050081a147981 */ /* 0x000ea2000c1e1b00 */
[----:B0-----:R-:W-:-:S03]  /*2910*/  IADD3 R37, PT, PT, R18, R25, R37 ;  /* 0x0000001912257210 */ /* 0x001fc60007ffe025 */
[----:B------:R-:W3:Y:S04]  /*2920*/  LDG.E.64 R24, desc[UR8][R28.64+0x58] ;  /* 0x000058081c187981 */ /* 0x000ee8000c1e1b00 */
[----:B------:R-:W3:Y:S01]  /*2930*/  LDG.E.64 R18, desc[UR8][R26.64+0x58] ;  /* 0x000058081a127981 */ /* 0x000ee2000c1e1b00 */
[----:B------:R-:W-:Y:S08]  /*2940*/  POPC R32, R32 ;  /* 0x0000002000207309 */ /* 0x000ff00000000000 */
[----:B------:R-:W-:Y:S08]  /*2950*/  POPC R33, R33 ;  /* 0x0000002100217309 */ /* 0x000ff00000000000 */
[----:B------:R-:W-:Y:S01]  /*2960*/  POPC R36, R36 ;  /* 0x0000002400247309 */ /* 0x000fe20000000000 */
[----:B--2---:R-:W-:-:S07]  /*2970*/  LOP3.LUT R20, R20, R34, RZ, 0xc0, !PT ;  /* 0x0000002214147212 */ /* 0x004fce00078ec0ff */
[----:B------:R0:W1:Y:S01]  /*2980*/  POPC R34, R23 ;  /* 0x0000001700227309 */ /* 0x0000620000000000 */
[----:B------:R-:W-:Y:S02]  /*2990*/  LOP3.LUT R21, R21, R35, RZ, 0xc0, !PT ;  /* 0x0000002315157212 */ /* 0x000fe400078ec0ff */
[----:B---3--:R-:W-:Y:S02]  /*29a0*/  LOP3.LUT R22, R18, R24, RZ, 0xc0, !PT ;  /* 0x0000001812167212 */ /* 0x008fe400078ec0ff */
[----:B0-----:R-:W-:Y:S02]  /*29b0*/  LOP3.LUT R23, R19, R25, RZ, 0xc0, !PT ;  /* 0x0000001913177212 */ /* 0x001fe400078ec0ff */
[----:B------:R-:W2:Y:S01]  /*29c0*/  LDG.E.64 R24, desc[UR8][R26.64+0x60] ;  /* 0x000060081a187981 */ /* 0x000ea2000c1e1b00 */
[----:B-1----:R-:W-:-:S03]  /*29d0*/  IADD3 R37, PT, PT, R37, R34, R32 ;  /* 0x0000002225257210 */ /* 0x002fc60007ffe020 */
[----:B------:R-:W2:Y:S01]  /*29e0*/  LDG.E.64 R34, desc[UR8][R28.64+0x60] ;  /* 0x000060081c227981 */ /* 0x000ea2000c1e1b00 */
[----:B------:R-:W-:-:S03]  /*29f0*/  IADD3 R33, PT, PT, R37, R33, R36 ;  /* 0x0000002125217210 */ /* 0x000fc60007ffe024 */
[----:B------:R-:W3:Y:S04]  /*2a00*/  LDG.E.64 R36, desc[UR8][R28.64+0x68] ;  /* 0x000068081c247981 */ /* 0x000ee8000c1e1b00 */
[----:B------:R-:W3:Y:S01]  /*2a10*/  LDG.E.64 R18, desc[UR8][R26.64+0x68] ;  /* 0x000068081a127981 */ /* 0x000ee2000c1e1b00 */
[----:B------:R-:W-:Y:S01]  /*2a20*/  POPC R20, R20 ;  /* 0x0000001400147309 */ /* 0x000fe20000000000 */
[----:B--2---:R-:W-:-:S07]  /*2a30*/  LOP3.LUT R25, R25, R35, RZ, 0xc0, !PT ;  /* 0x0000002319197212 */ /* 0x004fce00078ec0ff */
[----:B------:R-:W0:Y:S01]  /*2a40*/  POPC R35, R21 ;  /* 0x0000001500237309 */ /* 0x000e220000000000 */
[----:B------:R-:W-:Y:S02]  /*2a50*/  LOP3.LUT R24, R24, R34, RZ, 0xc0, !PT ;  /* 0x0000002218187212 */ /* 0x000fe400078ec0ff */
[----:B---3--:R-:W-:Y:S02]  /*2a60*/  LOP3.LUT R34, R18, R36, RZ, 0xc0, !PT ;  /* 0x0000002412227212 */ /* 0x008fe400078ec0ff */
[----:B0-----:R-:W-:Y:S02]  /*2a70*/  IADD3 R35, PT, PT, R33, R20, R35 ;  /* 0x0000001421237210 */ /* 0x001fe40007ffe023 */
[----:B------:R-:W-:Y:S01]  /*2a80*/  LOP3.LUT R20, R19, R37, RZ, 0xc0, !PT ;  /* 0x0000002513147212 */ /* 0x000fe200078ec0ff */
[----:B------:R-:W2:Y:S04]  /*2a90*/  LDG.E.64 R32, desc[UR8][R28.64+0x70] ;  /* 0x000070081c207981 */ /* 0x000ea8000c1e1b00 */
[----:B------:R-:W2:Y:S04]  /*2aa0*/  LDG.E.64 R18, desc[UR8][R26.64+0x70] ;  /* 0x000070081a127981 */ /* 0x000ea8000c1e1b00 */
[----:B------:R-:W3:Y:S04]  /*2ab0*/  LDG.E.64 R36, desc[UR8][R28.64+0x78] ;  /* 0x000078081c247981 */ /* 0x000ee8000c1e1b00 */
[----:B------:R-:W3:Y:S01]  /*2ac0*/  LDG.E.64 R26, desc[UR8][R26.64+0x78] ;  /* 0x000078081a1a7981 */ /* 0x000ee2000c1e1b00 */
[----:B------:R-:W-:Y:S08]  /*2ad0*/  POPC R22, R22 ;  /* 0x0000001600167309 */ /* 0x000ff00000000000 */
[----:B------:R-:W0:Y:S01]  /*2ae0*/  POPC R23, R23 ;  /* 0x0000001700177309 */ /* 0x000e220000000000 */
[----:B------:R-:W-:-:S07]  /*2af0*/  VIADD R9, R9, 0x10 ;  /* 0x0000001009097836 */ /* 0x000fce0000000000 */
[----:B------:R-:W-:Y:S08]  /*2b00*/  POPC R24, R24 ;  /* 0x0000001800187309 */ /* 0x000ff00000000000 */
[----:B------:R-:W1:Y:S01]  /*2b10*/  POPC R25, R25 ;  /* 0x0000001900197309 */ /* 0x000e620000000000 */
[----:B0-----:R-:W-:-:S07]  /*2b20*/  IADD3 R35, PT, PT, R35, R22, R23 ;  /* 0x0000001623237210 */ /* 0x001fce0007ffe017 */
[----:B------:R-:W-:Y:S08]  /*2b30*/  POPC R34, R34 ;  /* 0x0000002200227309 */ /* 0x000ff00000000000 */
[----:B------:R-:W0:Y:S01]  /*2b40*/  POPC R21, R20 ;  /* 0x0000001400157309 */ /* 0x000e220000000000 */
[----:B------:R-:W-:Y:S02]  /*2b50*/  ISETP.NE.AND P1, PT, R9, R5, PT ;  /* 0x000000050900720c */ /* 0x000fe40003f25270 */
[----:B-1----:R-:W-:-:S04]  /*2b60*/  IADD3 R24, PT, PT, R35, R24, R25 ;  /* 0x0000001823187210 */ /* 0x002fc80007ffe019 */
        /* <DEDUP_REMOVED lines=10> */
[----:B-1----:R-:W-:Y:S01]  /*2c10*/  IADD3 R34, PT, PT, R18, R23, R22 ;  /* 0x0000001712227210 */ /* 0x002fe20007ffe016 */
[----:B------:R-:W-:Y:S06]  /*2c20*/  @P1 BRA `(.L_x_65) ;  /* 0xfffffff8002c1947 */ /* 0x000fec000383ffff */
[----:B------:R-:W-:Y:S05]  /*2c30*/  BSYNC.RECONVERGENT B2 ;  /* 0x0000000000027941 */ /* 0x000fea0003800200 */
.L_x_64:
[----:B------:R-:W-:-:S07]  /*2c40*/  IMAD.MOV.U32 R9, RZ, RZ, R5 ;  /* 0x000000ffff097224 */ /* 0x000fce00078e0005 */
.L_x_63:
[----:B------:R-:W-:Y:S05]  /*2c50*/  BSYNC.RECONVERGENT B1 ;  /* 0x0000000000017941 */ /* 0x000fea0003800200 */
.L_x_62:
        /* <DEDUP_REMOVED lines=34> */
[----:B------:R-:W-:Y:S01]  /*2e80*/  POPC R22, R22 ;  /* 0x0000001600167309 */ /* 0x000fe20000000000 */
[----:B--2---:R-:W-:-:S02]  /*2e90*/  LOP3.LUT R26, R26, R28, RZ, 0xc0, !PT ;  /* 0x0000001c1a1a7212 */ /* 0x004fc400078ec0ff */
[----:B------:R-:W-:Y:S02]  /*2ea0*/  LOP3.LUT R27, R27, R29, RZ, 0xc0, !PT ;  /* 0x0000001d1b1b7212 */ /* 0x000fe400078ec0ff */
[----:B------:R-:W2:Y:S01]  /*2eb0*/  LDG.E.64 R28, desc[UR8][R18.64+0x30] ;  /* 0x00003008121c7981 */ /* 0x000ea2000c1e1b00 */
[----:B---3--:R-:W-:Y:S02]  /*2ec0*/  LOP3.LUT R32, R24, R32, RZ, 0xc0, !PT ;  /* 0x0000002018207212 */ /* 0x008fe400078ec0ff */
[----:B------:R-:W-:Y:S02]  /*2ed0*/  LOP3.LUT R33, R25, R33, RZ, 0xc0, !PT ;  /* 0x0000002119217212 */ /* 0x000fe400078ec0ff */
[----:B------:R-:W2:Y:S04]  /*2ee0*/  LDG.E.64 R24, desc[UR8][R20.64+0x30] ;  /* 0x0000300814187981 */ /* 0x000ea8000c1e1b00 */
[----:B------:R-:W3:Y:S04]  /*2ef0*/  LDG.E.64 R18, desc[UR8][R18.64+0x38] ;  /* 0x0000380812127981 */ /* 0x000ee8000c1e1b00 */
[----:B------:R-:W3:Y:S01]  /*2f00*/  LDG.E.64 R20, desc[UR8][R20.64+0x38] ;  /* 0x0000380814147981 */ /* 0x000ee2000c1e1b00 */
        /* <DEDUP_REMOVED lines=10> */
[----:B------:R-:W-:Y:S01]  /*2fb0*/  VIADD R9, R9, 0x8 ;  /* 0x0000000809097836 */ /* 0x000fe20000000000 */
[----:B--2---:R-:W-:-:S02]  /*2fc0*/  LOP3.LUT R22, R24, R28, RZ, 0xc0, !PT ;  /* 0x0000001c18167212 */ /* 0x004fc400078ec0ff */
[----:B------:R-:W-:-:S04]  /*2fd0*/  LOP3.LUT R23, R25, R29, RZ, 0xc0, !PT ;  /* 0x0000001d19177212 */ /* 0x000fc800078ec0ff */
[----:B------:R-:W-:Y:S01]  /*2fe0*/  POPC R22, R22 ;  /* 0x0000001600167309 */ /* 0x000fe20000000000 */
[----:B---3--:R-:W-:Y:S02]  /*2ff0*/  LOP3.LUT R20, R20, R18, RZ, 0xc0, !PT ;  /* 0x0000001214147212 */ /* 0x008fe400078ec0ff */
[----:B------:R-:W-:-:S05]  /*3000*/  LOP3.LUT R18, R21, R19, RZ, 0xc0, !PT ;  /* 0x0000001315127212 */ /* 0x000fca00078ec0ff */
[----:B------:R-:W0:Y:S01]  /*3010*/  POPC R23, R23 ;  /* 0x0000001700177309 */ /* 0x000e220000000000 */
[----:B-1----:R-:W-:-:S07]  /*3020*/  IADD3 R19, PT, PT, R26, R32, R33 ;  /* 0x000000201a137210 */ /* 0x002fce0007ffe021 */
[----:B------:R-:W-:Y:S08]  /*3030*/  POPC R34, R20 ;  /* 0x0000001400227309 */ /* 0x000ff00000000000 */
[----:B------:R-:W1:Y:S01]  /*3040*/  POPC R18, R18 ;  /* 0x0000001200127309 */ /* 0x000e620000000000 */
[----:B0-----:R-:W-:-:S04]  /*3050*/  IADD3 R19, PT, PT, R19, R22, R23 ;  /* 0x0000001613137210 */ /* 0x001fc80007ffe017 */
[----:B-1----:R-:W-:-:S07]  /*3060*/  IADD3 R34, PT, PT, R19, R34, R18 ;  /* 0x0000002213227210 */ /* 0x002fce0007ffe012 */
.L_x_67:
[----:B------:R-:W-:Y:S05]  /*3070*/  BSYNC.RECONVERGENT B1 ;  /* 0x0000000000017941 */ /* 0x000fea0003800200 */
.L_x_66:
        /* <DEDUP_REMOVED lines=13> */
[----:B------:R-:W2:Y:S01]  /*3150*/  LDG.E.64 R24, desc[UR8][R28.64+0x10] ;  /* 0x000010081c187981 */ /* 0x000ea2000c1e1b00 */
[----:B---3--:R-:W-:-:S03]  /*3160*/  LOP3.LUT R35, R18, R20, RZ, 0xc0, !PT ;  /* 0x0000001412237212 */ /* 0x008fc600078ec0ff */
[----:B------:R-:W3:Y:S01]  /*3170*/  LDG.E.64 R22, desc[UR8][R26.64+0x18] ;  /* 0x000018081a167981 */ /* 0x000ee2000c1e1b00 */
[----:B------:R-:W-:-:S03]  /*3180*/  LOP3.LUT R36, R19, R21, RZ, 0xc0, !PT ;  /* 0x0000001513247212 */ /* 0x000fc600078ec0ff */
[----:B------:R-:W2:Y:S04]  /*3190*/  LDG.E.64 R18, desc[UR8][R26.64+0x10] ;  /* 0x000010081a127981 */ /* 0x000ea8000c1e1b00 */
[----:B------:R-:W3:Y:S01]  /*31a0*/  LDG.E.64 R20, desc[UR8][R28.64+0x18] ;  /* 0x000018081c147981 */ /* 0x000ee2000c1e1b00 */
        /* <DEDUP_REMOVED lines=9> */
[----:B---3--:R-:W-:Y:S02]  /*3240*/  LOP3.LUT R20, R22, R20, RZ, 0xc0, !PT ;  /* 0x0000001416147212 */ /* 0x008fe400078ec0ff */
[----:B------:R-:W-:Y:S01]  /*3250*/  LOP3.LUT R21, R23, R21, RZ, 0xc0, !PT ;  /* 0x0000001517157212 */ /* 0x000fe200078ec0ff */
[----:B------:R-:W-:Y:S08]  /*3260*/  POPC R18, R18 ;  /* 0x0000001200127309 */ /* 0x000ff00000000000 */
[----:B------:R-:W0:Y:S08]  /*3270*/  POPC R19, R19 ;  /* 0x0000001300137309 */ /* 0x000e300000000000 */
[----:B------:R-:W-:Y:S08]  /*3280*/  POPC R20, R20 ;  /* 0x0000001400147309 */ /* 0x000ff00000000000 */
[----:B------:R-:W1:Y:S01]  /*3290*/  POPC R21, R21 ;  /* 0x0000001500157309 */ /* 0x000e620000000000 */
[----:B0-----:R-:W-:-:S04]  /*32a0*/  IADD3 R33, PT, PT, R33, R18, R19 ;  /* 0x0000001221217210 */ /* 0x001fc80007ffe013 */
[----:B-1----:R-:W-:-:S07]  /*32b0*/  IADD3 R34, PT, PT, R33, R20, R21 ;  /* 0x0000001421227210 */ /* 0x002fce0007ffe015 */
.L_x_69:
[----:B------:R-:W-:Y:S05]  /*32c0*/  BSYNC.RECONVERGENT B1 ;  /* 0x0000000000017941 */ /* 0x000fea0003800200 */
.L_x_68:
[----:B------:R-:W-:Y:S05]  /*32d0*/  @!P2 BRA `(.L_x_61) ;  /* 0x000000000068a947 */ /* 0x000fea0003800000 */
[----:B------:R-:W-:-:S04]  /*32e0*/  IMAD.WIDE.U32 R18, R9, 0x8, R14 ;  /* 0x0000000809127825 */ /* 0x000fc800078e000e */
[----:B-----5:R-:W-:Y:S02]  /*32f0*/  IMAD.WIDE.U32 R22, R9, 0x8, R10 ;  /* 0x0000000809167825 */ /* 0x020fe400078e000a */
        /* <DEDUP_REMOVED lines=24> */
.L_x_61:
[----:B------:R-:W-:Y:S05]  /*3480*/  BSYNC.RECONVERGENT B0 ;  /* 0x0000000000007941 */ /* 0x000fea0003800200 */
.L_x_60:
[----:B------:R-:W-:Y:S01]  /*3490*/  BSSY.RECONVERGENT B0, `(.L_x_70) ;  /* 0x000010a000007945 */ /* 0x000fe20003800200 */
[----:B------:R-:W-:-:S03]  /*34a0*/  IMAD.MOV.U32 R29, RZ, RZ, RZ ;  /* 0x000000ffff1d7224 */ /* 0x000fc600078e00ff */
[----:B------:R-:W-:Y:S05]  /*34b0*/  @!P0 BRA `(.L_x_71) ;  /* 0x00000010001c8947 */ /* 0x000fea0003800000 */
[----:B------:R-:W-:Y:S01]  /*34c0*/  VIADD R9, R2, 0xffffffff ;  /* 0xffffffff02097836 */ /* 0x000fe20000000000 */
[----:B------:R-:W-:Y:S01]  /*34d0*/  BSSY.RECONVERGENT B1, `(.L_x_72) ;  /* 0x0000080000017945 */ /* 0x000fe20003800200 */
[----:B------:R-:W-:-:S03]  /*34e0*/  IMAD.MOV.U32 R29, RZ, RZ, RZ ;  /* 0x000000ffff1d7224 */ /* 0x000fc600078e00ff */
[----:B------:R-:W-:Y:S01]  /*34f0*/  ISETP.GE.U32.AND P0, PT, R9, 0xf, PT ;  /* 0x0000000f0900780c */ /* 0x000fe20003f06070 */
[----:B------:R-:W-:-:S12]  /*3500*/  IMAD.MOV.U32 R9, RZ, RZ, RZ ;  /* 0x000000ffff097224 */ /* 0x000fd800078e00ff */
[----:B------:R-:W-:Y:S05]  /*3510*/  @!P0 BRA `(.L_x_73) ;  /* 0x0000000400ec8947 */ /* 0x000fea0003800000 */
[----:B------:R-:W-:Y:S01]  /*3520*/  BSSY.RECONVERGENT B2, `(.L_x_74) ;  /* 0x0000079000027945 */ /* 0x000fe20003800200 */
[----:B------:R-:W-:Y:S02]  /*3530*/  IMAD.MOV.U32 R9, RZ, RZ, RZ ;  /* 0x000000ffff097224 */ /* 0x000fe400078e00ff */
[----:B------:R-:W-:-:S07]  /*3540*/  IMAD.MOV.U32 R29, RZ, RZ, RZ ;  /* 0x000000ffff1d7224 */ /* 0x000fce00078e00ff */
.L_x_75:
[----:B------:R-:W-:Y:S02]  /*3550*/  IMAD.MOV.U32 R24, RZ, RZ, 0x8 ;  /* 0x00000008ff187424 */ /* 0x000fe400078e00ff */
[----:B------:R-:W-:-:S04]  /*3560*/  IMAD.WIDE.U32 R26, R9, 0x8, R12 ;  /* 0x00000008091a7825 */ /* 0x000fc800078e000c */
[----:B------:R-:W-:Y:S01]  /*3570*/  IMAD.WIDE.U32 R24, R9, R24, UR10 ;  /* 0x0000000a09187e25 */ /* 0x000fe2000f8e0018 */
[----:B-----5:R-:W2:Y:S04]  /*3580*/  LDG.E.64 R10, desc[UR8][R26.64] ;  /* 0x000000081a0a7981 */ /* 0x020ea8000c1e1b00 */
        /* <DEDUP_REMOVED lines=115> */
.L_x_74:
[----:B------:R-:W-:-:S07]  /*3cc0*/  IMAD.MOV.U32 R9, RZ, RZ, R5 ;  /* 0x000000ffff097224 */ /* 0x000fce00078e0005 */
.L_x_73:
[----:B------:R-:W-:Y:S05]  /*3cd0*/  BSYNC.RECONVERGENT B1 ;  /* 0x0000000000017941 */ /* 0x000fea0003800200 */
.L_x_72:
[----:B------:R-:W-:-:S13]  /*3ce0*/  ISETP.NE.AND P0, PT, R3, RZ, PT ;  /* 0x000000ff0300720c */ /* 0x000fda0003f05270 */
[----:B------:R-:W-:Y:S05]  /*3cf0*/  @!P0 BRA `(.L_x_71) ;  /* 0x00000008000c8947 */ /* 0x000fea0003800000 */
[----:B------:R-:W-:Y:S01]  /*3d00*/  ISETP.GE.U32.AND P0, PT, R7, 0x7, PT ;  /* 0x000000070700780c */ /* 0x000fe20003f06070 */
[----:B------:R-:W-:Y:S01]  /*3d10*/  BSSY.RECONVERGENT B1, `(.L_x_76) ;  /* 0x000003f000017945 */ /* 0x000fe20003800200 */
[----:B------:R-:W-:-:S11]  /*3d20*/  ISETP.NE.AND P1, PT, R4, RZ, PT ;  /* 0x000000ff0400720c */ /* 0x000fd60003f25270 */
[----:B------:R-:W-:Y:S05]  /*3d30*/  @!P0 BRA `(.L_x_77) ;  /* 0x0000000000f08947 */ /* 0x000fea0003800000 */
[----:B-----5:R-:W-:Y:S02]  /*3d40*/  IMAD.MOV.U32 R10, RZ, RZ, 0x8 ;  /* 0x00000008ff0a7424 */ /* 0x020fe400078e00ff */
        /* <DEDUP_REMOVED lines=59> */
.L_x_77:
[----:B------:R-:W-:Y:S05]  /*4100*/  BSYNC.RECONVERGENT B1 ;  /* 0x0000000000017941 */ /* 0x000fea0003800200 */
.L_x_76:
        /* <DEDUP_REMOVED lines=9> */
[----:B-----5:R-:W2:Y:S04]  /*41a0*/  LDG.E.64 R10, desc[UR8][R32.64] ;  /* 0x00000008200a7981 */ /* 0x020ea8000c1e1b00 */
        /* <DEDUP_REMOVED lines=27> */
.L_x_79:
[----:B------:R-:W-:Y:S05]  /*4360*/  BSYNC.RECONVERGENT B1 ;  /* 0x0000000000017941 */ /* 0x000fea0003800200 */
.L_x_78:
[----:B------:R-:W-:Y:S05]  /*4370*/  @!P1 BRA `(.L_x_71) ;  /* 0x00000000006c9947 */ /* 0x000fea0003800000 */
[----:B------:R-:W-:Y:S02]  /*4380*/  IMAD.MOV.U32 R22, RZ, RZ, 0x8 ;  /* 0x00000008ff167424 */ /* 0x000fe400078e00ff */
[----:B-----5:R-:W-:-:S04]  /*4390*/  IMAD.WIDE.U32 R10, R9, 0x8, R12 ;  /* 0x00000008090a7825 */ /* 0x020fc800078e000c */
        /* <DEDUP_REMOVED lines=25> */
.L_x_71:
[----:B------:R-:W-:Y:S05]  /*4530*/  BSYNC.RECONVERGENT B0 ;  /* 0x0000000000007941 */ /* 0x000fea0003800200 */
.L_x_70:
[----:B------:R-:W0:Y:S01]  /*4540*/  LDCU.64 UR6, c[0x0][0x390] ;  /* 0x00007200ff0677ac */ /* 0x000e220008000a00 */
[----:B-----5:R-:W-:Y:S01]  /*4550*/  IMAD.IADD R10, R29, 0x1, R34 ;  /* 0x000000011d0a7824 */ /* 0x020fe200078e0222 */
[----:B------:R-:W1:Y:S01]  /*4560*/  LDCU UR5, c[0x0][0x3a4] ;  /* 0x00007480ff0577ac */ /* 0x000e620008000800 */
[----:B0-----:R-:W-:-:S06]  /*4570*/  UIMAD.WIDE.U32 UR6, UR4, 0x4, UR6 ;  /* 0x00000004040678a5 */ /* 0x001fcc000f8e0006 */
[----:B------:R-:W-:Y:S02]  /*4580*/  IMAD.U32 R20, RZ, RZ, UR6 ;  /* 0x00000006ff147e24 */ /* 0x000fe4000f8e00ff */
[----:B------:R-:W-:-:S05]  /*4590*/  IMAD.U32 R21, RZ, RZ, UR7 ;  /* 0x00000007ff157e24 */ /* 0x000fca000f8e00ff */
[----:B------:R-:W2:Y:S01]  /*45a0*/  LDG.E R20, desc[UR8][R20.64] ;  /* 0x0000000814147981 */ /* 0x000ea2000c1e1900 */
[----:B------:R-:W-:Y:S01]  /*45b0*/  ISETP.GE.U32.AND P0, PT, R10, 0x2, PT ;  /* 0x000000020a00780c */ /* 0x000fe20003f06070 */
[----:B------:R-:W-:-:S04]  /*45c0*/  UIADD3 UR4, UPT, UPT, UR4, 0x1, URZ ;  /* 0x0000000104047890 */ /* 0x000fc8000fffe0ff */
[----:B-1----:R-:W-:-:S08]  /*45d0*/  UISETP.NE.AND UP0, UPT, UR4, UR5, UPT ;  /* 0x000000050400728c */ /* 0x002fd0000bf05270 */
[----:B------:R-:W-:Y:S02]  /*45e0*/  @P0 VIADD R10, R10, 0xfffffffe ;  /* 0xfffffffe0a0a0836 */ /* 0x000fe40000000000 */
[----:B------:R-:W-:-:S04]  /*45f0*/  @P0 IMAD R29, R29, R34, RZ ;  /* 0x000000221d1d0224 */ /* 0x000fc800078e02ff */
[----:B------:R-:W-:Y:S01]  /*4600*/  @P0 IMAD R29, R29, R10, RZ ;  /* 0x0000000a1d1d0224 */ /* 0x000fe200078e02ff */
[----:B------:R-:W-:-:S03]  /*4610*/  CS2R R10, SRZ ;  /* 0x00000000000a7805 */ /* 0x000fc6000001ff00 */
[----:B------:R-:W0:Y:S02]  /*4620*/  @P0 I2F.F64 R18, R29 ;  /* 0x0000001d00120312 */ /* 0x000e240000201c00 */
[----:B0-----:R-:W-:-:S08]  /*4630*/  @P0 DMUL R10, R18, 0.5 ;  /* 0x3fe00000120a0828 */ /* 0x001fd00000000000 */
[----:B------:R-:W-:Y:S01]  /*4640*/  DADD R10, R10, R30 ;  /* 0x000000000a0a7229 */ /* 0x000fe2000000001e */
[----:B--2---:R-:W0:Y:S07]  /*4650*/  I2F.F64 R18, R20 ;  /* 0x0000001400127312 */ /* 0x004e2e0000201c00 */
[----:B0-----:R-:W-:Y:S01]  /*4660*/  DFMA R16, R10, R18, R16 ;  /* 0x000000120a10722b */ /* 0x001fe20000000010 */
[----:B------:R-:W-:Y:S10]  /*4670*/  BRA.U UP0, `(.L_x_80) ;  /* 0xffffffb900c87547 */ /* 0x000ff4000b83ffff */
.L_x_39:
[----:B------:R-:W0:Y:S02]  /*4680*/  LDC.64 R2, c[0x0][0x398] ;  /* 0x0000e600ff027b82 */ /* 0x000e240000000a00 */
[----:B0-----:R-:W-:-:S05]  /*4690*/  IMAD.WIDE R2, R0, 0x8, R2 ;  /* 0x0000000800027825 */ /* 0x001fca00078e0202 */
[----:B------:R-:W-:Y:S01]  /*46a0*/  STG.E.64 desc[UR8][R2.64], R16 ;  /* 0x0000001002007986 */ /* 0x000fe2000c101b08 */
[----:B------:R-:W-:Y:S05]  /*46b0*/  EXIT ;  /* 0x000000000000794d */ /* 0x000fea0003800000 */
.L_x_81:
        /* <DEDUP_REMOVED lines=12> */
.L_x_83:


//--------------------- .nv.shared.reserved.0     --------------------------
	.section	.nv.shared.reserved.0,"aw",@nobits
	.weak		__nv_reservedSMEM_offset_0_alias
	.size		__nv_reservedSMEM_offset_0_alias, 0, 64
	.other		__nv_reservedSMEM_offset_0_alias,@"STO_CUDA_RESERVED_SHARED STV_DEFAULT"
__nv_reservedSMEM_offset_0_alias:
	.zero		0
	.zero		64


//--------------------- .nv.constant0.calculateCompactWeightsKernel --------------------------
	.section	.nv.constant0.calculateCompactWeightsKernel,"a",@progbits
	.sectionflags	@""
	.align	4
.nv.constant0.calculateCompactWeightsKernel:
	.zero		956


//--------------------- .nv.constant0._Z22calculateWeightsKernelP11BipartitionS0_PiPdii --------------------------
	.section	.nv.constant0._Z22calculateWeightsKernelP11BipartitionS0_PiPdii,"a",@progbits
	.sectionflags	@""
	.align	4
.nv.constant0._Z22calculateWeightsKernelP11BipartitionS0_PiPdii:
	.zero		936


//--------------------- SYMBOLS --------------------------

	.type		.nv.reservedSmem.offset0,@object
	.size		.nv.reservedSmem.offset0,0x4
